	.target	sm_100a

	.elftype	@"ET_EXEC"


//--------------------- .note.nv.tkinfo           --------------------------
	.section	.note.nv.tkinfo,"",@"SHT_NOTE"
	.sectionflags	@"SHF_NOTE_NV_TKINFO"
	.tkinfo
        /*0018*/ 	.word	0x00000002
        /*0030*/ 	.string	""
        /*0030*/ 	.string	"ptxas"
        /*0030*/ 	.string	"Cuda compilation tools, release 13.0, V13.0.88"
        /*0030*/ 	.string	"Build cuda_13.0.r13.0/compiler.36424714_0"
        /*0030*/ 	.string	"-arch sm_100a -m 64 "



//--------------------- .note.nv.cuinfo           --------------------------
	.section	.note.nv.cuinfo,"",@"SHT_NOTE"
	.sectionflags	@"SHF_NOTE_NV_CUINFO"
        /*0018*/ 	.short	0x0002
        /*001a*/ 	.short	0x0064
        /*001c*/ 	.short	0x0082
	.zero		2


//--------------------- .nv.info                  --------------------------
	.section	.nv.info,"",@"SHT_CUDA_INFO"
	.align	4


	//----- nvinfo : EIATTR_REGCOUNT
	.align		4
        /*0000*/ 	.byte	0x04, 0x2f
        /*0002*/ 	.short	(.L_19 - .L_18)
	.align		4
.L_18:
        /*0004*/ 	.word	index@(_ZN7cutlass13device_kernelINS_4gemm6kernel13GemmUniversalIN4cute5tupleIJiiiiEEENS1_10collective13CollectiveMmaINS1_35MainloopSm100TmaUmmaWarpSpecializedILi8ELi2ELi4ENS5_IJNS4_1CILi2EEENSA_ILi4EEENSA_ILi1EEEEEEEENS5_IJNSA_ILi64EEENSA_ILi128EEENSA_ILi32EEEEEEfNS5_IJlSD_lEEEfSK_NS4_8TiledMMAINS4_8MMA_AtomIJNS4_17SM100_MMA_TF32_SSINS_10tfloat32_tESO_fLi64ELi128ELNS4_4UMMA5MajorE0ELSQ_0ELNSP_7ScaleInE0ELSR_0EEEEEENS4_6LayoutINS5_IJSD_SD_SD_EEENS5_IJNSA_ILi0EEESW_SW_EEEEENS5_IJNS4_10UnderscoreESZ_SZ_EEEEENS4_23SM90_TMA_LOAD_MULTICASTENS4_14ComposedLayoutINS4_7SwizzleILi3ELi4ELi3EEENS4_18smem_ptr_flag_bitsILi32EEENSU_INS5_IJNSA_ILi8EEESI_EEENS5_IJSI_SD_EEEEEEEvNS4_8identityES12_S1C_vS1D_EENS_8epilogue10collective18CollectiveEpilogueINS1F_23Sm100TmaWarpSpecializedILi4ELi2ELi16ELb1ELb0EEEJSJ_NS5_IJNSU_ISG_SD_EENSU_ISI_SD_EEEEEfSK_fSK_NS1F_6fusion15FusionCallbacksIS1J_NS1N_17LinearCombinationIffffLNS_15FloatRoundStyleE2EEESJ_S1M_JEEENS4_5SM1004TMEM4LOAD26SM100_TMEM_LOAD_16dp128b8xENS4_13SM90_TMA_LOADES1C_NS4_17SM75_U32x4_LDSM_NENS4_14SM90_TMA_STOREES1C_NS4_17SM90_U32x4_STSM_NENS4_39AutoVectorizingCopyWithAssumedAlignmentILi128EEEEEEvvEEEEvNT_6ParamsE)
        /*0008*/ 	.word	0x00000060


	//----- nvinfo : EIATTR_FRAME_SIZE
	.align		4
.L_19:
        /*000c*/ 	.byte	0x04, 0x11
        /*000e*/ 	.short	(.L_21 - .L_20)
	.align		4
.L_20:
        /*0010*/ 	.word	index@($__internal_2_$__cuda_sm10x_tcgen05_guardrail_trap_unallocated_columns_being_dealloced)
        /*0014*/ 	.word	0x00000000


	//----- nvinfo : EIATTR_FRAME_SIZE
	.align		4
.L_21:
        /*0018*/ 	.byte	0x04, 0x11
        /*001a*/ 	.short	(.L_23 - .L_22)
	.align		4
.L_22:
        /*001c*/ 	.word	index@($__internal_1_$__cuda_sm10x_tcgen05_guardrail_trap_phase_invalid_during_alloc)
        /*0020*/ 	.word	0x00000000


	//----- nvinfo : EIATTR_FRAME_SIZE
	.align		4
.L_23:
        /*0024*/ 	.byte	0x04, 0x11
        /*0026*/ 	.short	(.L_25 - .L_24)
	.align		4
.L_24:
        /*0028*/ 	.word	index@($__internal_0_$__cuda_sm10x_tcgen05_guardrail_trap_col_being_dealloced_not_returned_by_alloc)
        /*002c*/ 	.word	0x00000000


	//----- nvinfo : EIATTR_FRAME_SIZE
	.align		4
.L_25:
        /*0030*/ 	.byte	0x04, 0x11
        /*0032*/ 	.short	(.L_27 - .L_26)
	.align		4
.L_26:
        /*0034*/ 	.word	index@(_ZN7cutlass13device_kernelINS_4gemm6kernel13GemmUniversalIN4cute5tupleIJiiiiEEENS1_10collective13CollectiveMmaINS1_35MainloopSm100TmaUmmaWarpSpecializedILi8ELi2ELi4ENS5_IJNS4_1CILi2EEENSA_ILi4EEENSA_ILi1EEEEEEEENS5_IJNSA_ILi64EEENSA_ILi128EEENSA_ILi32EEEEEEfNS5_IJlSD_lEEEfSK_NS4_8TiledMMAINS4_8MMA_AtomIJNS4_17SM100_MMA_TF32_SSINS_10tfloat32_tESO_fLi64ELi128ELNS4_4UMMA5MajorE0ELSQ_0ELNSP_7ScaleInE0ELSR_0EEEEEENS4_6LayoutINS5_IJSD_SD_SD_EEENS5_IJNSA_ILi0EEESW_SW_EEEEENS5_IJNS4_10UnderscoreESZ_SZ_EEEEENS4_23SM90_TMA_LOAD_MULTICASTENS4_14ComposedLayoutINS4_7SwizzleILi3ELi4ELi3EEENS4_18smem_ptr_flag_bitsILi32EEENSU_INS5_IJNSA_ILi8EEESI_EEENS5_IJSI_SD_EEEEEEEvNS4_8identityES12_S1C_vS1D_EENS_8epilogue10collective18CollectiveEpilogueINS1F_23Sm100TmaWarpSpecializedILi4ELi2ELi16ELb1ELb0EEEJSJ_NS5_IJNSU_ISG_SD_EENSU_ISI_SD_EEEEEfSK_fSK_NS1F_6fusion15FusionCallbacksIS1J_NS1N_17LinearCombinationIffffLNS_15FloatRoundStyleE2EEESJ_S1M_JEEENS4_5SM1004TMEM4LOAD26SM100_TMEM_LOAD_16dp128b8xENS4_13SM90_TMA_LOADES1C_NS4_17SM75_U32x4_LDSM_NENS4_14SM90_TMA_STOREES1C_NS4_17SM90_U32x4_STSM_NENS4_39AutoVectorizingCopyWithAssumedAlignmentILi128EEEEEEvvEEEEvNT_6ParamsE)
        /*0038*/ 	.word	0x00000000


	//----- nvinfo : EIATTR_MIN_STACK_SIZE
	.align		4
.L_27:
        /*003c*/ 	.byte	0x04, 0x12
        /*003e*/ 	.short	(.L_29 - .L_28)
	.align		4
.L_28:
        /*0040*/ 	.word	index@(_ZN7cutlass13device_kernelINS_4gemm6kernel13GemmUniversalIN4cute5tupleIJiiiiEEENS1_10collective13CollectiveMmaINS1_35MainloopSm100TmaUmmaWarpSpecializedILi8ELi2ELi4ENS5_IJNS4_1CILi2EEENSA_ILi4EEENSA_ILi1EEEEEEEENS5_IJNSA_ILi64EEENSA_ILi128EEENSA_ILi32EEEEEEfNS5_IJlSD_lEEEfSK_NS4_8TiledMMAINS4_8MMA_AtomIJNS4_17SM100_MMA_TF32_SSINS_10tfloat32_tESO_fLi64ELi128ELNS4_4UMMA5MajorE0ELSQ_0ELNSP_7ScaleInE0ELSR_0EEEEEENS4_6LayoutINS5_IJSD_SD_SD_EEENS5_IJNSA_ILi0EEESW_SW_EEEEENS5_IJNS4_10UnderscoreESZ_SZ_EEEEENS4_23SM90_TMA_LOAD_MULTICASTENS4_14ComposedLayoutINS4_7SwizzleILi3ELi4ELi3EEENS4_18smem_ptr_flag_bitsILi32EEENSU_INS5_IJNSA_ILi8EEESI_EEENS5_IJSI_SD_EEEEEEEvNS4_8identityES12_S1C_vS1D_EENS_8epilogue10collective18CollectiveEpilogueINS1F_23Sm100TmaWarpSpecializedILi4ELi2ELi16ELb1ELb0EEEJSJ_NS5_IJNSU_ISG_SD_EENSU_ISI_SD_EEEEEfSK_fSK_NS1F_6fusion15FusionCallbacksIS1J_NS1N_17LinearCombinationIffffLNS_15FloatRoundStyleE2EEESJ_S1M_JEEENS4_5SM1004TMEM4LOAD26SM100_TMEM_LOAD_16dp128b8xENS4_13SM90_TMA_LOADES1C_NS4_17SM75_U32x4_LDSM_NENS4_14SM90_TMA_STOREES1C_NS4_17SM90_U32x4_STSM_NENS4_39AutoVectorizingCopyWithAssumedAlignmentILi128EEEEEEvvEEEEvNT_6ParamsE)
        /*0044*/ 	.word	0x00000000
.L_29:


//--------------------- .nv.compat                --------------------------
	.section	.nv.compat,"",@"SHT_CUDA_COMPAT_INFO"
	.align	4
        /*0000*/ 	.byte	0x02, 0x09, 0x01, 0x00, 0x02, 0x02, 0x02, 0x00, 0x02, 0x05, 0x05, 0x00, 0x03, 0x07, 0x01, 0x01
        /*0010*/ 	.byte	0x02, 0x03, 0x01, 0x00, 0x02, 0x06, 0x01, 0x00, 0x04, 0x0b, 0x08, 0x00, 0x09, 0x00, 0x00, 0x00
        /*0020*/ 	.byte	0x00, 0x00, 0x00, 0x00


//--------------------- .nv.info._ZN7cutlass13device_kernelINS_4gemm6kernel13GemmUniversalIN4cute5tupleIJiiiiEEENS1_10collective13CollectiveMmaINS1_35MainloopSm100TmaUmmaWarpSpecializedILi8ELi2ELi4ENS5_IJNS4_1CILi2EEENSA_ILi4EEENSA_ILi1EEEEEEEENS5_IJNSA_ILi64EEENSA_ILi128EEENSA_ILi32EEEEEEfNS5_IJlSD_lEEEfSK_NS4_8TiledMMAINS4_8MMA_AtomIJNS4_17SM100_MMA_TF32_SSINS_10tfloat32_tESO_fLi64ELi128ELNS4_4UMMA5MajorE0ELSQ_0ELNSP_7ScaleInE0ELSR_0EEEEEENS4_6LayoutINS5_IJSD_SD_SD_EEENS5_IJNSA_ILi0EEESW_SW_EEEEENS5_IJNS4_10UnderscoreESZ_SZ_EEEEENS4_23SM90_TMA_LOAD_MULTICASTENS4_14ComposedLayoutINS4_7SwizzleILi3ELi4ELi3EEENS4_18smem_ptr_flag_bitsILi32EEENSU_INS5_IJNSA_ILi8EEESI_EEENS5_IJSI_SD_EEEEEEEvNS4_8identityES12_S1C_vS1D_EENS_8epilogue10collective18CollectiveEpilogueINS1F_23Sm100TmaWarpSpecializedILi4ELi2ELi16ELb1ELb0EEEJSJ_NS5_IJNSU_ISG_SD_EENSU_ISI_SD_EEEEEfSK_fSK_NS1F_6fusion15FusionCallbacksIS1J_NS1N_17LinearCombinationIffffLNS_15FloatRoundStyleE2EEESJ_S1M_JEEENS4_5SM1004TMEM4LOAD26SM100_TMEM_LOAD_16dp128b8xENS4_13SM90_TMA_LOADES1C_NS4_17SM75_U32x4_LDSM_NENS4_14SM90_TMA_STOREES1C_NS4_17SM90_U32x4_STSM_NENS4_39AutoVectorizingCopyWithAssumedAlignmentILi128EEEEEEvvEEEEvNT_6ParamsE --------------------------
	.section	.nv.info._ZN7cutlass13device_kernelINS_4gemm6kernel13GemmUniversalIN4cute5tupleIJiiiiEEENS1_10collective13CollectiveMmaINS1_35MainloopSm100TmaUmmaWarpSpecializedILi8ELi2ELi4ENS5_IJNS4_1CILi2EEENSA_ILi4EEENSA_ILi1EEEEEEEENS5_IJNSA_ILi64EEENSA_ILi128EEENSA_ILi32EEEEEEfNS5_IJlSD_lEEEfSK_NS4_8TiledMMAINS4_8MMA_AtomIJNS4_17SM100_MMA_TF32_SSINS_10tfloat32_tESO_fLi64ELi128ELNS4_4UMMA5MajorE0ELSQ_0ELNSP_7ScaleInE0ELSR_0EEEEEENS4_6LayoutINS5_IJSD_SD_SD_EEENS5_IJNSA_ILi0EEESW_SW_EEEEENS5_IJNS4_10UnderscoreESZ_SZ_EEEEENS4_23SM90_TMA_LOAD_MULTICASTENS4_14ComposedLayoutINS4_7SwizzleILi3ELi4ELi3EEENS4_18smem_ptr_flag_bitsILi32EEENSU_INS5_IJNSA_ILi8EEESI_EEENS5_IJSI_SD_EEEEEEEvNS4_8identityES12_S1C_vS1D_EENS_8epilogue10collective18CollectiveEpilogueINS1F_23Sm100TmaWarpSpecializedILi4ELi2ELi16ELb1ELb0EEEJSJ_NS5_IJNSU_ISG_SD_EENSU_ISI_SD_EEEEEfSK_fSK_NS1F_6fusion15FusionCallbacksIS1J_NS1N_17LinearCombinationIffffLNS_15FloatRoundStyleE2EEESJ_S1M_JEEENS4_5SM1004TMEM4LOAD26SM100_TMEM_LOAD_16dp128b8xENS4_13SM90_TMA_LOADES1C_NS4_17SM75_U32x4_LDSM_NENS4_14SM90_TMA_STOREES1C_NS4_17SM90_U32x4_STSM_NENS4_39AutoVectorizingCopyWithAssumedAlignmentILi128EEEEEEvvEEEEvNT_6ParamsE,"",@"SHT_CUDA_INFO"
	.sectionflags	@""
	.align	4


	//----- nvinfo : EIATTR_CUDA_API_VERSION
	.align		4
        /*0000*/ 	.byte	0x04, 0x37
        /*0002*/ 	.short	(.L_31 - .L_30)
.L_30:
        /*0004*/ 	.word	0x00000082


	//----- nvinfo : EIATTR_KPARAM_INFO
	.align		4
.L_31:
        /*0008*/ 	.byte	0x04, 0x17
        /*000a*/ 	.short	(.L_33 - .L_32)
.L_32:
        /*000c*/ 	.word	0x00000000
        /*0010*/ 	.short	0x0000
        /*0012*/ 	.short	0x0000
        /*0014*/ 	.byte	0x00, 0xf0, 0x01, 0x20


	//----- nvinfo : EIATTR_AT_ENTRY_FRAGMENTS
	.align		4
.L_33:
        /*0018*/ 	.byte	0x04, 0x4f
        /*001a*/ 	.short	(.L_35 - .L_34)


	//   ....[0]....
.L_34:
        /*001c*/ 	.word	0x00000006


	//----- nvinfo : EIATTR_RESERVED_SMEM_USED
	.align		4
.L_35:
        /*0020*/ 	.byte	0x01, 0x41
	.zero		2


	//----- nvinfo : EIATTR_SPARSE_MMA_MASK
	.align		4
        /*0024*/ 	.byte	0x03, 0x50
        /*0026*/ 	.short	0x0000


	//----- nvinfo : EIATTR_TCGEN05_1CTA_USED
	.align		4
        /*0028*/ 	.byte	0x01, 0x51
	.zero		2


	//----- nvinfo : EIATTR_MAXREG_COUNT
	.align		4
        /*002c*/ 	.byte	0x03, 0x1b
        /*002e*/ 	.short	0x00ff


	//----- nvinfo : EIATTR_NUM_BARRIERS
	.align		4
        /*0030*/ 	.byte	0x02, 0x4c
        /*0032*/ 	.byte	0x07
	.zero		1


	//----- nvinfo : EIATTR_EXTERNS
	.align		4
        /*0034*/ 	.byte	0x04, 0x0f
        /*0036*/ 	.short	(.L_37 - .L_36)


	//   ....[0]....
	.align		4
.L_36:
        /*0038*/ 	.word	index@(__assertfail)


	//----- nvinfo : EIATTR_MERCURY_ISA_VERSION
	.align		4
.L_37:
        /*003c*/ 	.byte	0x03, 0x5f
        /*003e*/ 	.short	0x0101


	//----- nvinfo : EIATTR_INT_WARP_WIDE_INSTR_OFFSETS
	.align		4
        /*0040*/ 	.byte	0x04, 0x31
        /*0042*/ 	.short	(.L_39 - .L_38)


	//   ....[0]....
.L_38:
        /*0044*/ 	.word	0x00004280


	//   ....[1]....
        /*0048*/ 	.word	0x000042a0


	//   ....[2]....
        /*004c*/ 	.word	0x000042d0


	//   ....[3]....
        /*0050*/ 	.word	0x00004e50


	//   ....[4]....
        /*0054*/ 	.word	0x00004ec0


	//   ....[5]....
        /*0058*/ 	.word	0x00004f90


	//   ....[6]....
        /*005c*/ 	.word	0x00005010


	//   ....[7]....
        /*0060*/ 	.word	0x00005100


	//   ....[8]....
        /*0064*/ 	.word	0x00005180


	//   ....[9]....
        /*0068*/ 	.word	0x00005260


	//   ....[10]....
        /*006c*/ 	.word	0x00005310


	//----- nvinfo : EIATTR_COOP_GROUP_MASK_REGIDS
	.align		4
.L_39:
        /*0070*/ 	.byte	0x04, 0x29
        /*0072*/ 	.short	(.L_41 - .L_40)


	//   ....[0]....
.L_40:
        /*0074*/ 	.word	0xffffffff


	//   ....[1]....
        /*0078*/ 	.word	0xffffffff


	//   ....[2]....
        /*007c*/ 	.word	0xffffffff


	//   ....[3]....
        /*0080*/ 	.word	0xffffffff


	//   ....[4]....
        /*0084*/ 	.word	0xffffffff


	//   ....[5]....
        /*0088*/ 	.word	0xffffffff


	//   ....[6]....
        /*008c*/ 	.word	0xffffffff


	//   ....[7]....
        /*0090*/ 	.word	0xffffffff


	//   ....[8]....
        /*0094*/ 	.word	0xffffffff


	//   ....[9]....
        /*0098*/ 	.word	0xffffffff


	//   ....[10]....
        /*009c*/ 	.word	0xffffffff


	//   ....[11]....
        /*00a0*/ 	.word	0xffffffff


	//   ....[12]....
        /*00a4*/ 	.word	0xffffffff


	//   ....[13]....
        /*00a8*/ 	.word	0xffffffff


	//----- nvinfo : EIATTR_COOP_GROUP_INSTR_OFFSETS
	.align		4
.L_41:
        /*00ac*/ 	.byte	0x04, 0x28
        /*00ae*/ 	.short	(.L_43 - .L_42)


	//   ....[0]....
.L_42:
        /*00b0*/ 	.word	0x00000080


	//   ....[1]....
        /*00b4*/ 	.word	0x000004e0


	//   ....[2]....
        /*00b8*/ 	.word	0x00000740


	//   ....[3]....
        /*00bc*/ 	.word	0x000008e0


	//   ....[4]....
        /*00c0*/ 	.word	0x000009e0


	//   ....[5]....
        /*00c4*/ 	.word	0x00000b50


	//   ....[6]....
        /*00c8*/ 	.word	0x00000cf0


	//   ....[7]....
        /*00cc*/ 	.word	0x00000ea0


	//   ....[8]....
        /*00d0*/ 	.word	0x00002340


	//   ....[9]....
        /*00d4*/ 	.word	0x00003470


	//   ....[10]....
        /*00d8*/ 	.word	0x00003680


	//   ....[11]....
        /*00dc*/ 	.word	0x000036b0


	//   ....[12]....
        /*00e0*/ 	.word	0x00004160


	//   ....[13]....
        /*00e4*/ 	.word	0x00004390


	//----- nvinfo : EIATTR_VRC_CTA_INIT_COUNT
	.align		4
.L_43:
        /*00e8*/ 	.byte	0x02, 0x4a
        /*00ea*/ 	.byte	0x80
	.zero		1


	//----- nvinfo : EIATTR_SYSCALL_OFFSETS
	.align		4
        /*00ec*/ 	.byte	0x04, 0x46
        /*00ee*/ 	.short	(.L_45 - .L_44)


	//   ....[0]....
.L_44:
        /*00f0*/ 	.word	0x00005fd0


	//   ....[1]....
        /*00f4*/ 	.word	0x000060c0


	//   ....[2]....
        /*00f8*/ 	.word	0x000068f0


	//   ....[3]....
        /*00fc*/ 	.word	0x000070b0


	//   ....[4]....
        /*0100*/ 	.word	0x00007810


	//   ....[5]....
        /*0104*/ 	.word	0x00007f60


	//----- nvinfo : EIATTR_MBARRIER_INSTR_OFFSETS
	.align		4
.L_45:
        /*0108*/ 	.byte	0x04, 0x39
        /*010a*/ 	.short	(.L_47 - .L_46)


	//   ....[0]....
.L_46:
        /*010c*/ 	.word	0x00000620
        /*0110*/ 	.word	0x000000ff
        /*0114*/ 	.word	0x00000000
        /*0118*/ 	.short	0x0100
        /*011a*/ 	.byte	0x04
	.zero		1


	//   ....[1]....
        /*011c*/ 	.word	0x00000630
        /*0120*/ 	.word	0x000000ff
        /*0124*/ 	.word	0x00000040
        /*0128*/ 	.short	0x0100
        /*012a*/ 	.byte	0x04
	.zero		1


	//   ....[2]....
        /*012c*/ 	.word	0x00000640
        /*0130*/ 	.word	0x000000ff
        /*0134*/ 	.word	0x00000008
        /*0138*/ 	.short	0x0100
        /*013a*/ 	.byte	0x04
	.zero		1


	//   ....[3]....
        /*013c*/ 	.word	0x00000650
        /*0140*/ 	.word	0x000000ff
        /*0144*/ 	.word	0x00000048
        /*0148*/ 	.short	0x0100
        /*014a*/ 	.byte	0x04
	.zero		1


	//   ....[4]....
        /*014c*/ 	.word	0x00000660
        /*0150*/ 	.word	0x000000ff
        /*0154*/ 	.word	0x00000010
        /*0158*/ 	.short	0x0100
        /*015a*/ 	.byte	0x04
	.zero		1


	//   ....[5]....
        /*015c*/ 	.word	0x00000670
        /*0160*/ 	.word	0x000000ff
        /*0164*/ 	.word	0x00000050
        /*0168*/ 	.short	0x0100
        /*016a*/ 	.byte	0x04
	.zero		1


	//   ....[6]....
        /*016c*/ 	.word	0x00000680
        /*0170*/ 	.word	0x000000ff
        /*0174*/ 	.word	0x00000018
        /*0178*/ 	.short	0x0100
        /*017a*/ 	.byte	0x04
	.zero		1


	//   ....[7]....
        /*017c*/ 	.word	0x00000690
        /*0180*/ 	.word	0x000000ff
        /*0184*/ 	.word	0x00000058
        /*0188*/ 	.short	0x0100
        /*018a*/ 	.byte	0x04
	.zero		1


	//   ....[8]....
        /*018c*/ 	.word	0x000006a0
        /*0190*/ 	.word	0x000000ff
        /*0194*/ 	.word	0x00000020
        /*0198*/ 	.short	0x0100
        /*019a*/ 	.byte	0x04
	.zero		1


	//   ....[9]....
        /*019c*/ 	.word	0x000006b0
        /*01a0*/ 	.word	0x000000ff
        /*01a4*/ 	.word	0x00000060
        /*01a8*/ 	.short	0x0100
        /*01aa*/ 	.byte	0x04
	.zero		1


	//   ....[10]....
        /*01ac*/ 	.word	0x000006c0
        /*01b0*/ 	.word	0x000000ff
        /*01b4*/ 	.word	0x00000028
        /*01b8*/ 	.short	0x0100
        /*01ba*/ 	.byte	0x04
	.zero		1


	//   ....[11]....
        /*01bc*/ 	.word	0x000006d0
        /*01c0*/ 	.word	0x000000ff
        /*01c4*/ 	.word	0x00000068
        /*01c8*/ 	.short	0x0100
        /*01ca*/ 	.byte	0x04
	.zero		1


	//   ....[12]....
        /*01cc*/ 	.word	0x000006e0
        /*01d0*/ 	.word	0x000000ff
        /*01d4*/ 	.word	0x00000030
        /*01d8*/ 	.short	0x0100
        /*01da*/ 	.byte	0x04
	.zero		1


	//   ....[13]....
        /*01dc*/ 	.word	0x000006f0
        /*01e0*/ 	.word	0x000000ff
        /*01e4*/ 	.word	0x00000070
        /*01e8*/ 	.short	0x0100
        /*01ea*/ 	.byte	0x04
	.zero		1


	//   ....[14]....
        /*01ec*/ 	.word	0x00000700
        /*01f0*/ 	.word	0x000000ff
        /*01f4*/ 	.word	0x00000038
        /*01f8*/ 	.short	0x0100
        /*01fa*/ 	.byte	0x04
	.zero		1


	//   ....[15]....
        /*01fc*/ 	.word	0x00000710
        /*0200*/ 	.word	0x000000ff
        /*0204*/ 	.word	0x00000078
        /*0208*/ 	.short	0x0100
        /*020a*/ 	.byte	0x04
	.zero		1


	//   ....[16]....
        /*020c*/ 	.word	0x00000850
        /*0210*/ 	.word	0x000000ff
        /*0214*/ 	.word	0x00000080
        /*0218*/ 	.short	0x0100
        /*021a*/ 	.byte	0x04
	.zero		1


	//   ....[17]....
        /*021c*/ 	.word	0x00000860
        /*0220*/ 	.word	0x000000ff
        /*0224*/ 	.word	0x000000a0
        /*0228*/ 	.short	0x0100
        /*022a*/ 	.byte	0x04
	.zero		1


	//   ....[18]....
        /*022c*/ 	.word	0x00000870
        /*0230*/ 	.word	0x000000ff
        /*0234*/ 	.word	0x00000088
        /*0238*/ 	.short	0x0100
        /*023a*/ 	.byte	0x04
	.zero		1


	//   ....[19]....
        /*023c*/ 	.word	0x00000880
        /*0240*/ 	.word	0x000000ff
        /*0244*/ 	.word	0x000000a8
        /*0248*/ 	.short	0x0100
        /*024a*/ 	.byte	0x04
	.zero		1


	//   ....[20]....
        /*024c*/ 	.word	0x00000890
        /*0250*/ 	.word	0x000000ff
        /*0254*/ 	.word	0x00000090
        /*0258*/ 	.short	0x0100
        /*025a*/ 	.byte	0x04
	.zero		1


	//   ....[21]....
        /*025c*/ 	.word	0x000008a0
        /*0260*/ 	.word	0x000000ff
        /*0264*/ 	.word	0x000000b0
        /*0268*/ 	.short	0x0100
        /*026a*/ 	.byte	0x04
	.zero		1


	//   ....[22]....
        /*026c*/ 	.word	0x000008b0
        /*0270*/ 	.word	0x000000ff
        /*0274*/ 	.word	0x00000098
        /*0278*/ 	.short	0x0100
        /*027a*/ 	.byte	0x04
	.zero		1


	//   ....[23]....
        /*027c*/ 	.word	0x000008c0
        /*0280*/ 	.word	0x000000ff
        /*0284*/ 	.word	0x000000b8
        /*0288*/ 	.short	0x0100
        /*028a*/ 	.byte	0x04
	.zero		1


	//   ....[24]....
        /*028c*/ 	.word	0x000009b0
        /*0290*/ 	.word	0x000000ff
        /*0294*/ 	.word	0x000000c0
        /*0298*/ 	.short	0x0100
        /*029a*/ 	.byte	0x06
	.zero		1


	//   ....[25]....
        /*029c*/ 	.word	0x000009c0
        /*02a0*/ 	.word	0x000000ff
        /*02a4*/ 	.word	0x000000c8
        /*02a8*/ 	.short	0x0100
        /*02aa*/ 	.byte	0x06
	.zero		1


	//   ....[26]....
        /*02ac*/ 	.word	0x00000b00
        /*02b0*/ 	.word	0x000000ff
        /*02b4*/ 	.word	0x000000d0
        /*02b8*/ 	.short	0x0100
        /*02ba*/ 	.byte	0x06
	.zero		1


	//   ....[27]....
        /*02bc*/ 	.word	0x00000b10
        /*02c0*/ 	.word	0x000000ff
        /*02c4*/ 	.word	0x000000e0
        /*02c8*/ 	.short	0x0100
        /*02ca*/ 	.byte	0x06
	.zero		1


	//   ....[28]....
        /*02cc*/ 	.word	0x00000b20
        /*02d0*/ 	.word	0x000000ff
        /*02d4*/ 	.word	0x000000d8
        /*02d8*/ 	.short	0x0100
        /*02da*/ 	.byte	0x06
	.zero		1


	//   ....[29]....
        /*02dc*/ 	.word	0x00000b30
        /*02e0*/ 	.word	0x000000ff
        /*02e4*/ 	.word	0x000000e8
        /*02e8*/ 	.short	0x0100
        /*02ea*/ 	.byte	0x06
	.zero		1


	//   ....[30]....
        /*02ec*/ 	.word	0x00000c60
        /*02f0*/ 	.word	0x000000ff
        /*02f4*/ 	.word	0x000000f0
        /*02f8*/ 	.short	0x0100
        /*02fa*/ 	.byte	0x04
	.zero		1


	//   ....[31]....
        /*02fc*/ 	.word	0x00000c70
        /*0300*/ 	.word	0x000000ff
        /*0304*/ 	.word	0x00000110
        /*0308*/ 	.short	0x0100
        /*030a*/ 	.byte	0x04
	.zero		1


	//   ....[32]....
        /*030c*/ 	.word	0x00000c80
        /*0310*/ 	.word	0x000000ff
        /*0314*/ 	.word	0x000000f8
        /*0318*/ 	.short	0x0100
        /*031a*/ 	.byte	0x04
	.zero		1


	//   ....[33]....
        /*031c*/ 	.word	0x00000c90
        /*0320*/ 	.word	0x000000ff
        /*0324*/ 	.word	0x00000118
        /*0328*/ 	.short	0x0100
        /*032a*/ 	.byte	0x04
	.zero		1


	//   ....[34]....
        /*032c*/ 	.word	0x00000ca0
        /*0330*/ 	.word	0x000000ff
        /*0334*/ 	.word	0x00000100
        /*0338*/ 	.short	0x0100
        /*033a*/ 	.byte	0x04
	.zero		1


	//   ....[35]....
        /*033c*/ 	.word	0x00000cb0
        /*0340*/ 	.word	0x000000ff
        /*0344*/ 	.word	0x00000120
        /*0348*/ 	.short	0x0100
        /*034a*/ 	.byte	0x04
	.zero		1


	//   ....[36]....
        /*034c*/ 	.word	0x00000cc0
        /*0350*/ 	.word	0x000000ff
        /*0354*/ 	.word	0x00000108
        /*0358*/ 	.short	0x0100
        /*035a*/ 	.byte	0x04
	.zero		1


	//   ....[37]....
        /*035c*/ 	.word	0x00000cd0
        /*0360*/ 	.word	0x000000ff
        /*0364*/ 	.word	0x00000128
        /*0368*/ 	.short	0x0100
        /*036a*/ 	.byte	0x04
	.zero		1


	//   ....[38]....
        /*036c*/ 	.word	0x00000dc0
        /*0370*/ 	.word	0x000000ff
        /*0374*/ 	.word	0x00000130
        /*0378*/ 	.short	0x0100
        /*037a*/ 	.byte	0x04
	.zero		1


	//   ....[39]....
        /*037c*/ 	.word	0x00000dd0
        /*0380*/ 	.word	0x000000ff
        /*0384*/ 	.word	0x00000140
        /*0388*/ 	.short	0x0100
        /*038a*/ 	.byte	0x04
	.zero		1


	//   ....[40]....
        /*038c*/ 	.word	0x00000de0
        /*0390*/ 	.word	0x000000ff
        /*0394*/ 	.word	0x00000138
        /*0398*/ 	.short	0x0100
        /*039a*/ 	.byte	0x04
	.zero		1


	//   ....[41]....
        /*039c*/ 	.word	0x00000df0
        /*03a0*/ 	.word	0x000000ff
        /*03a4*/ 	.word	0x00000148
        /*03a8*/ 	.short	0x0100
        /*03aa*/ 	.byte	0x04
	.zero		1


	//   ....[42]....
        /*03ac*/ 	.word	0x00001bb0
        /*03b0*/ 	.word	0x00000000
        /*03b4*/ 	.word	0x00000140
        /*03b8*/ 	.short	0x010a
        /*03ba*/ 	.byte	0xff
	.zero		1


	//   ....[43]....
        /*03bc*/ 	.word	0x00001bd0
        /*03c0*/ 	.word	0x00000000
        /*03c4*/ 	.word	0x00000130
        /*03c8*/ 	.short	0x0101
        /*03ca*/ 	.byte	0xff
	.zero		1


	//   ....[44]....
        /*03cc*/ 	.word	0x00001c90
        /*03d0*/ 	.word	0x000000ff
        /*03d4*/ 	.word	0x00000040
        /*03d8*/ 	.short	0x010a
        /*03da*/ 	.byte	0x04
	.zero		1


	//   ....[45]....
        /*03dc*/ 	.word	0x00001d20
        /*03e0*/ 	.word	0x000000ff
        /*03e4*/ 	.word	0x00000040
        /*03e8*/ 	.short	0x010a
        /*03ea*/ 	.byte	0x21
	.zero		1


	//   ....[46]....
        /*03ec*/ 	.word	0x00001eb0
        /*03f0*/ 	.word	0x000000ff
        /*03f4*/ 	.word	0x00000040
        /*03f8*/ 	.short	0x010a
        /*03fa*/ 	.byte	0x05
	.zero		1


	//   ....[47]....
        /*03fc*/ 	.word	0x00002000
        /*0400*/ 	.word	0x000000ff
        /*0404*/ 	.word	0x000000c8
        /*0408*/ 	.short	0x0101
        /*040a*/ 	.byte	0x15
	.zero		1


	//   ....[48]....
        /*040c*/ 	.word	0x00002020
        /*0410*/ 	.word	0x000000ff
        /*0414*/ 	.word	0x00000040
        /*0418*/ 	.short	0x010a
        /*041a*/ 	.byte	0x04
	.zero		1


	//   ....[49]....
        /*041c*/ 	.word	0x000020a0
        /*0420*/ 	.word	0x000000ff
        /*0424*/ 	.word	0x00000040
        /*0428*/ 	.short	0x010a
        /*042a*/ 	.byte	0x11
	.zero		1


	//   ....[50]....
        /*042c*/ 	.word	0x00002230
        /*0430*/ 	.word	0x000000ff
        /*0434*/ 	.word	0x00000040
        /*0438*/ 	.short	0x010a
        /*043a*/ 	.byte	0x05
	.zero		1


	//   ....[51]....
        /*043c*/ 	.word	0x00002370
        /*0440*/ 	.word	0x00000003
        /*0444*/ 	.word	0x000000d0
        /*0448*/ 	.short	0x010a
        /*044a*/ 	.byte	0xff
	.zero		1


	//   ....[52]....
        /*044c*/ 	.word	0x000024c0
        /*0450*/ 	.word	0x00000000
        /*0454*/ 	.word	0x00000000
        /*0458*/ 	.short	0x0101
        /*045a*/ 	.byte	0xff
	.zero		1


	//   ....[53]....
        /*045c*/ 	.word	0x00002a80
        /*0460*/ 	.word	0x000000ff
        /*0464*/ 	.word	0x00000000
        /*0468*/ 	.short	0x010a
        /*046a*/ 	.byte	0x04
	.zero		1


	//   ....[54]....
        /*046c*/ 	.word	0x00002b10
        /*0470*/ 	.word	0x000000ff
        /*0474*/ 	.word	0x00000000
        /*0478*/ 	.short	0x010a
        /*047a*/ 	.byte	0x05
	.zero		1


	//   ....[55]....
        /*047c*/ 	.word	0x00002ba0
        /*0480*/ 	.word	0x000000ff
        /*0484*/ 	.word	0x00000000
        /*0488*/ 	.short	0x010a
        /*048a*/ 	.byte	0x05
	.zero		1


	//   ....[56]....
        /*048c*/ 	.word	0x00002c30
        /*0490*/ 	.word	0x000000ff
        /*0494*/ 	.word	0x00000000
        /*0498*/ 	.short	0x010a
        /*049a*/ 	.byte	0x05
	.zero		1


	//   ....[57]....
        /*049c*/ 	.word	0x00002cc0
        /*04a0*/ 	.word	0x000000ff
        /*04a4*/ 	.word	0x00000000
        /*04a8*/ 	.short	0x010a
        /*04aa*/ 	.byte	0x05
	.zero		1


	//   ....[58]....
        /*04ac*/ 	.word	0x00002d50
        /*04b0*/ 	.word	0x000000ff
        /*04b4*/ 	.word	0x00000000
        /*04b8*/ 	.short	0x010a
        /*04ba*/ 	.byte	0x05
	.zero		1


	//   ....[59]....
        /*04bc*/ 	.word	0x00002de0
        /*04c0*/ 	.word	0x000000ff
        /*04c4*/ 	.word	0x00000000
        /*04c8*/ 	.short	0x010a
        /*04ca*/ 	.byte	0x05
	.zero		1


	//   ....[60]....
        /*04cc*/ 	.word	0x00002e80
        /*04d0*/ 	.word	0x00000000
        /*04d4*/ 	.word	0x00000000
        /*04d8*/ 	.short	0x010a
        /*04da*/ 	.byte	0xff
	.zero		1


	//   ....[61]....
        /*04dc*/ 	.word	0x00002fc0
        /*04e0*/ 	.word	0x00000002
        /*04e4*/ 	.word	0x00000130
        /*04e8*/ 	.short	0x010a
        /*04ea*/ 	.byte	0xff
	.zero		1


	//   ....[62]....
        /*04ec*/ 	.word	0x00003020
        /*04f0*/ 	.word	0x00000004
        /*04f4*/ 	.word	0x00000000
        /*04f8*/ 	.short	0x0101
        /*04fa*/ 	.byte	0xff
	.zero		1


	//   ....[63]....
        /*04fc*/ 	.word	0x00003040
        /*0500*/ 	.word	0x000000ff
        /*0504*/ 	.word	0x000000e0
        /*0508*/ 	.short	0x010a
        /*050a*/ 	.byte	0x04
	.zero		1


	//   ....[64]....
        /*050c*/ 	.word	0x00003160
        /*0510*/ 	.word	0x00000002
        /*0514*/ 	.word	0x000000d0
        /*0518*/ 	.short	0x010a
        /*051a*/ 	.byte	0xff
	.zero		1


	//   ....[65]....
        /*051c*/ 	.word	0x00003270
        /*0520*/ 	.word	0x00000002
        /*0524*/ 	.word	0x00000000
        /*0528*/ 	.short	0x0101
        /*052a*/ 	.byte	0xff
	.zero		1


	//   ....[66]....
        /*052c*/ 	.word	0x00003300
        /*0530*/ 	.word	0x000000ff
        /*0534*/ 	.word	0x000000e0
        /*0538*/ 	.short	0x0106
        /*053a*/ 	.byte	0x04
	.zero		1


	//   ....[67]....
        /*053c*/ 	.word	0x00003320
        /*0540*/ 	.word	0x000000ff
        /*0544*/ 	.word	0x000000e0
        /*0548*/ 	.short	0x010a
        /*054a*/ 	.byte	0x04
	.zero		1


	//   ....[68]....
        /*054c*/ 	.word	0x000033b0
        /*0550*/ 	.word	0x000000ff
        /*0554*/ 	.word	0x000000e0
        /*0558*/ 	.short	0x0106
        /*055a*/ 	.byte	0x07
	.zero		1


	//   ....[69]....
        /*055c*/ 	.word	0x000033f0
        /*0560*/ 	.word	0x00000000
        /*0564*/ 	.word	0x000000e0
        /*0568*/ 	.short	0x010a
        /*056a*/ 	.byte	0xff
	.zero		1


	//   ....[70]....
        /*056c*/ 	.word	0x00003950
        /*0570*/ 	.word	0x00000000
        /*0574*/ 	.word	0x000000d0
        /*0578*/ 	.short	0x010a
        /*057a*/ 	.byte	0xff
	.zero		1


	//   ....[71]....
        /*057c*/ 	.word	0x00003a50
        /*0580*/ 	.word	0x00000003
        /*0584*/ 	.word	0x00000000
        /*0588*/ 	.short	0x0101
        /*058a*/ 	.byte	0xff
	.zero		1


	//   ....[72]....
        /*058c*/ 	.word	0x00003a60
        /*0590*/ 	.word	0x000000ff
        /*0594*/ 	.word	0x00000000
        /*0598*/ 	.short	0x010a
        /*059a*/ 	.byte	0x04
	.zero		1


	//   ....[73]....
        /*059c*/ 	.word	0x00003ae0
        /*05a0*/ 	.word	0x000000ff
        /*05a4*/ 	.word	0x00000110
        /*05a8*/ 	.short	0x010a
        /*05aa*/ 	.byte	0x1f
	.zero		1


	//   ....[74]....
        /*05ac*/ 	.word	0x00003bc0
        /*05b0*/ 	.word	0x000000ff
        /*05b4*/ 	.word	0x00000000
        /*05b8*/ 	.short	0x010a
        /*05ba*/ 	.byte	0x05
	.zero		1


	//   ....[75]....
        /*05bc*/ 	.word	0x00003d00
        /*05c0*/ 	.word	0x000000ff
        /*05c4*/ 	.word	0x00000000
        /*05c8*/ 	.short	0x010a
        /*05ca*/ 	.byte	0x04
	.zero		1


	//   ....[76]....
        /*05cc*/ 	.word	0x00003f90
        /*05d0*/ 	.word	0x000000ff
        /*05d4*/ 	.word	0x00000000
        /*05d8*/ 	.short	0x010a
        /*05da*/ 	.byte	0x04
	.zero		1


	//   ....[77]....
        /*05dc*/ 	.word	0x00004020
        /*05e0*/ 	.word	0x000000ff
        /*05e4*/ 	.word	0x00000000
        /*05e8*/ 	.short	0x010a
        /*05ea*/ 	.byte	0x05
	.zero		1


	//   ....[78]....
        /*05ec*/ 	.word	0x000040b0
        /*05f0*/ 	.word	0x000000ff
        /*05f4*/ 	.word	0x00000000
        /*05f8*/ 	.short	0x010a
        /*05fa*/ 	.byte	0x05
	.zero		1


	//   ....[79]....
        /*05fc*/ 	.word	0x00004140
        /*0600*/ 	.word	0x000000ff
        /*0604*/ 	.word	0x00000000
        /*0608*/ 	.short	0x010a
        /*060a*/ 	.byte	0x04
	.zero		1


	//   ....[80]....
        /*060c*/ 	.word	0x00004650
        /*0610*/ 	.word	0x0000000c
        /*0614*/ 	.word	0x000000d0
        /*0618*/ 	.short	0x010a
        /*061a*/ 	.byte	0xff
	.zero		1


	//   ....[81]....
        /*061c*/ 	.word	0x000047c0
        /*0620*/ 	.word	0x00000000
        /*0624*/ 	.word	0x00000000
        /*0628*/ 	.short	0x0101
        /*062a*/ 	.byte	0xff
	.zero		1


	//   ....[82]....
        /*062c*/ 	.word	0x00004c50
        /*0630*/ 	.word	0x000000ff
        /*0634*/ 	.word	0x000000c8
        /*0638*/ 	.short	0x010a
        /*063a*/ 	.byte	0x15
	.zero		1


	//   ....[83]....
        /*063c*/ 	.word	0x00004dd0
        /*0640*/ 	.word	0x000000ff
        /*0644*/ 	.word	0x000000a0
        /*0648*/ 	.short	0x010a
        /*064a*/ 	.byte	0x15
	.zero		1


	//   ....[84]....
        /*064c*/ 	.word	0x00004f40
        /*0650*/ 	.word	0x000000ff
        /*0654*/ 	.word	0x00000080
        /*0658*/ 	.short	0x010b
        /*065a*/ 	.byte	0x15
	.zero		1


	//   ....[85]....
        /*065c*/ 	.word	0x00004f50
        /*0660*/ 	.word	0x000000ff
        /*0664*/ 	.word	0x00000000
        /*0668*/ 	.short	0x0101
        /*066a*/ 	.byte	0x28
	.zero		1


	//   ....[86]....
        /*066c*/ 	.word	0x00004f60
        /*0670*/ 	.word	0x000000ff
        /*0674*/ 	.word	0x000000a8
        /*0678*/ 	.short	0x010a
        /*067a*/ 	.byte	0x15
	.zero		1


	//   ....[87]....
        /*067c*/ 	.word	0x000050b0
        /*0680*/ 	.word	0x000000ff
        /*0684*/ 	.word	0x00000088
        /*0688*/ 	.short	0x010b
        /*068a*/ 	.byte	0x15
	.zero		1


	//   ....[88]....
        /*068c*/ 	.word	0x000050c0
        /*0690*/ 	.word	0x000000ff
        /*0694*/ 	.word	0x00000000
        /*0698*/ 	.short	0x0101
        /*069a*/ 	.byte	0x27
	.zero		1


	//   ....[89]....
        /*069c*/ 	.word	0x000050d0
        /*06a0*/ 	.word	0x000000ff
        /*06a4*/ 	.word	0x000000b0
        /*06a8*/ 	.short	0x010a
        /*06aa*/ 	.byte	0x15
	.zero		1


	//   ....[90]....
        /*06ac*/ 	.word	0x00005210
        /*06b0*/ 	.word	0x000000ff
        /*06b4*/ 	.word	0x00000090
        /*06b8*/ 	.short	0x010b
        /*06ba*/ 	.byte	0x15
	.zero		1


	//   ....[91]....
        /*06bc*/ 	.word	0x00005220
        /*06c0*/ 	.word	0x000000ff
        /*06c4*/ 	.word	0x00000000
        /*06c8*/ 	.short	0x0101
        /*06ca*/ 	.byte	0x26
	.zero		1


	//   ....[92]....
        /*06cc*/ 	.word	0x00005230
        /*06d0*/ 	.word	0x000000ff
        /*06d4*/ 	.word	0x000000b8
        /*06d8*/ 	.short	0x010a
        /*06da*/ 	.byte	0x15
	.zero		1


	//   ....[93]....
        /*06dc*/ 	.word	0x00005430
        /*06e0*/ 	.word	0x000000ff
        /*06e4*/ 	.word	0x00000098
        /*06e8*/ 	.short	0x010b
        /*06ea*/ 	.byte	0x15
	.zero		1


	//   ....[94]....
        /*06ec*/ 	.word	0x00005440
        /*06f0*/ 	.word	0x000000ff
        /*06f4*/ 	.word	0x00000000
        /*06f8*/ 	.short	0x0101
        /*06fa*/ 	.byte	0x25
	.zero		1


	//   ....[95]....
        /*06fc*/ 	.word	0x00005470
        /*0700*/ 	.word	0x000000ff
        /*0704*/ 	.word	0x000000a0
        /*0708*/ 	.short	0x010a
        /*070a*/ 	.byte	0x15
	.zero		1


	//   ....[96]....
        /*070c*/ 	.word	0x00005490
        /*0710*/ 	.word	0x000000ff
        /*0714*/ 	.word	0x000000a8
        /*0718*/ 	.short	0x010a
        /*071a*/ 	.byte	0x15
	.zero		1


	//   ....[97]....
        /*071c*/ 	.word	0x000054b0
        /*0720*/ 	.word	0x000000ff
        /*0724*/ 	.word	0x000000b0
        /*0728*/ 	.short	0x010a
        /*072a*/ 	.byte	0x15
	.zero		1


	//   ....[98]....
        /*072c*/ 	.word	0x000054f0
        /*0730*/ 	.word	0x00000000
        /*0734*/ 	.word	0x000000b8
        /*0738*/ 	.short	0x010a
        /*073a*/ 	.byte	0xff
	.zero		1


	//   ....[99]....
        /*073c*/ 	.word	0x00005860
        /*0740*/ 	.word	0x00000003
        /*0744*/ 	.word	0x000000d0
        /*0748*/ 	.short	0x010a
        /*074a*/ 	.byte	0xff
	.zero		1


	//   ....[100]....
        /*074c*/ 	.word	0x000059e0
        /*0750*/ 	.word	0x00000000
        /*0754*/ 	.word	0x00000000
        /*0758*/ 	.short	0x0101
        /*075a*/ 	.byte	0xff
	.zero		1


	//   ....[101]....
        /*075c*/ 	.word	0x00006560
        /*0760*/ 	.word	0x000000ff
        /*0764*/ 	.word	0x00000080
        /*0768*/ 	.short	0x010a
        /*076a*/ 	.byte	0x2c
	.zero		1


	//   ....[102]....
        /*076c*/ 	.word	0x000065b0
        /*0770*/ 	.word	0x00000056
        /*0774*/ 	.word	0x000000f0
        /*0778*/ 	.short	0x010a
        /*077a*/ 	.byte	0xff
	.zero		1


	//   ....[103]....
        /*077c*/ 	.word	0x000066d0
        /*0780*/ 	.word	0x000000ff
        /*0784*/ 	.word	0x00000080
        /*0788*/ 	.short	0x010a
        /*078a*/ 	.byte	0x2c
	.zero		1


	//   ....[104]....
        /*078c*/ 	.word	0x000067d0
        /*0790*/ 	.word	0x00000056
        /*0794*/ 	.word	0x000000f0
        /*0798*/ 	.short	0x010a
        /*079a*/ 	.byte	0xff
	.zero		1


	//   ....[105]....
        /*079c*/ 	.word	0x00006dd0
        /*07a0*/ 	.word	0x00000000
        /*07a4*/ 	.word	0x00000000
        /*07a8*/ 	.short	0x0101
        /*07aa*/ 	.byte	0xff
	.zero		1


	//   ....[106]....
        /*07ac*/ 	.word	0x00006de0
        /*07b0*/ 	.word	0x00000003
        /*07b4*/ 	.word	0x00000080
        /*07b8*/ 	.short	0x010a
        /*07ba*/ 	.byte	0xff
	.zero		1


	//   ....[107]....
        /*07bc*/ 	.word	0x00006eb0
        /*07c0*/ 	.word	0x00000003
        /*07c4*/ 	.word	0x00000080
        /*07c8*/ 	.short	0x010a
        /*07ca*/ 	.byte	0xff
	.zero		1


	//   ....[108]....
        /*07cc*/ 	.word	0x00007530
        /*07d0*/ 	.word	0x00000014
        /*07d4*/ 	.word	0x00000000
        /*07d8*/ 	.short	0x0101
        /*07da*/ 	.byte	0xff
	.zero		1


	//   ....[109]....
        /*07dc*/ 	.word	0x00007550
        /*07e0*/ 	.word	0x00000015
        /*07e4*/ 	.word	0x00000080
        /*07e8*/ 	.short	0x010a
        /*07ea*/ 	.byte	0xff
	.zero		1


	//   ....[110]....
        /*07ec*/ 	.word	0x00007610
        /*07f0*/ 	.word	0x00000015
        /*07f4*/ 	.word	0x00000080
        /*07f8*/ 	.short	0x010a
        /*07fa*/ 	.byte	0xff
	.zero		1


	//   ....[111]....
        /*07fc*/ 	.word	0x00007c80
        /*0800*/ 	.word	0x00000014
        /*0804*/ 	.word	0x00000000
        /*0808*/ 	.short	0x0101
        /*080a*/ 	.byte	0xff
	.zero		1


	//   ....[112]....
        /*080c*/ 	.word	0x00007ca0
        /*0810*/ 	.word	0x0000005d
        /*0814*/ 	.word	0x00000080
        /*0818*/ 	.short	0x010a
        /*081a*/ 	.byte	0xff
	.zero		1


	//   ....[113]....
        /*081c*/ 	.word	0x00007d60
        /*0820*/ 	.word	0x0000005d
        /*0824*/ 	.word	0x00000080
        /*0828*/ 	.short	0x010a
        /*082a*/ 	.byte	0xff
	.zero		1


	//   ....[114]....
        /*082c*/ 	.word	0x00008160
        /*0830*/ 	.word	0x000000ff
        /*0834*/ 	.word	0x00000000
        /*0838*/ 	.short	0x0101
        /*083a*/ 	.byte	0x04
	.zero		1


	//   ....[115]....
        /*083c*/ 	.word	0x00008450
        /*0840*/ 	.word	0x00000002
        /*0844*/ 	.word	0x00000000
        /*0848*/ 	.short	0x0101
        /*084a*/ 	.byte	0xff
	.zero		1


	//   ....[116]....
        /*084c*/ 	.word	0x00008710
        /*0850*/ 	.word	0x000000ff
        /*0854*/ 	.word	0x00000000
        /*0858*/ 	.short	0x0101
        /*085a*/ 	.byte	0x06
	.zero		1


	//   ....[117]....
        /*085c*/ 	.word	0x00008730
        /*0860*/ 	.word	0x00000000
        /*0864*/ 	.word	0x00000140
        /*0868*/ 	.short	0x010a
        /*086a*/ 	.byte	0xff
	.zero		1


	//   ....[118]....
        /*086c*/ 	.word	0x00008790
        /*0870*/ 	.word	0x00000000
        /*0874*/ 	.word	0x00000040
        /*0878*/ 	.short	0x010a
        /*087a*/ 	.byte	0xff
	.zero		1


	//   ....[119]....
        /*087c*/ 	.word	0x000087f0
        /*0880*/ 	.word	0x00000000
        /*0884*/ 	.word	0x00000040
        /*0888*/ 	.short	0x010a
        /*088a*/ 	.byte	0xff
	.zero		1


	//   ....[120]....
        /*088c*/ 	.word	0x00008840
        /*0890*/ 	.word	0x00000003
        /*0894*/ 	.word	0x000000d0
        /*0898*/ 	.short	0x010a
        /*089a*/ 	.byte	0xff
	.zero		1


	//   ....[121]....
        /*089c*/ 	.word	0x000088a0
        /*08a0*/ 	.word	0x00000000
        /*08a4*/ 	.word	0x00000000
        /*08a8*/ 	.short	0x010a
        /*08aa*/ 	.byte	0xff
	.zero		1


	//   ....[122]....
        /*08ac*/ 	.word	0x00008900
        /*08b0*/ 	.word	0x00000000
        /*08b4*/ 	.word	0x00000000
        /*08b8*/ 	.short	0x010a
        /*08ba*/ 	.byte	0xff
	.zero		1


	//   ....[123]....
        /*08bc*/ 	.word	0x00008960
        /*08c0*/ 	.word	0x00000000
        /*08c4*/ 	.word	0x00000000
        /*08c8*/ 	.short	0x010a
        /*08ca*/ 	.byte	0xff
	.zero		1


	//   ....[124]....
        /*08cc*/ 	.word	0x000089c0
        /*08d0*/ 	.word	0x00000000
        /*08d4*/ 	.word	0x00000000
        /*08d8*/ 	.short	0x010a
        /*08da*/ 	.byte	0xff
	.zero		1


	//   ....[125]....
        /*08dc*/ 	.word	0x00008a20
        /*08e0*/ 	.word	0x00000000
        /*08e4*/ 	.word	0x00000000
        /*08e8*/ 	.short	0x010a
        /*08ea*/ 	.byte	0xff
	.zero		1


	//   ....[126]....
        /*08ec*/ 	.word	0x00008a80
        /*08f0*/ 	.word	0x00000000
        /*08f4*/ 	.word	0x00000000
        /*08f8*/ 	.short	0x010a
        /*08fa*/ 	.byte	0xff
	.zero		1


	//   ....[127]....
        /*08fc*/ 	.word	0x00008ae0
        /*0900*/ 	.word	0x00000000
        /*0904*/ 	.word	0x00000000
        /*0908*/ 	.short	0x010a
        /*090a*/ 	.byte	0xff
	.zero		1


	//   ....[128]....
        /*090c*/ 	.word	0x00008b30
        /*0910*/ 	.word	0x00000002
        /*0914*/ 	.word	0x00000130
        /*0918*/ 	.short	0x010a
        /*091a*/ 	.byte	0xff
	.zero		1


	//   ....[129]....
        /*091c*/ 	.word	0x00008b90
        /*0920*/ 	.word	0x00000002
        /*0924*/ 	.word	0x000000e0
        /*0928*/ 	.short	0x010a
        /*092a*/ 	.byte	0xff
	.zero		1


	//   ....[130]....
        /*092c*/ 	.word	0x00008be0
        /*0930*/ 	.word	0x00000002
        /*0934*/ 	.word	0x000000d0
        /*0938*/ 	.short	0x010a
        /*093a*/ 	.byte	0xff
	.zero		1


	//   ....[131]....
        /*093c*/ 	.word	0x00008c40
        /*0940*/ 	.word	0x00000000
        /*0944*/ 	.word	0x000000e0
        /*0948*/ 	.short	0x010a
        /*094a*/ 	.byte	0xff
	.zero		1


	//   ....[132]....
        /*094c*/ 	.word	0x00008c90
        /*0950*/ 	.word	0x00000000
        /*0954*/ 	.word	0x000000d0
        /*0958*/ 	.short	0x010a
        /*095a*/ 	.byte	0xff
	.zero		1


	//   ....[133]....
        /*095c*/ 	.word	0x00008cf0
        /*0960*/ 	.word	0x00000003
        /*0964*/ 	.word	0x00000110
        /*0968*/ 	.short	0x010a
        /*096a*/ 	.byte	0xff
	.zero		1


	//   ....[134]....
        /*096c*/ 	.word	0x00008d50
        /*0970*/ 	.word	0x00000000
        /*0974*/ 	.word	0x00000000
        /*0978*/ 	.short	0x010a
        /*097a*/ 	.byte	0xff
	.zero		1


	//   ....[135]....
        /*097c*/ 	.word	0x00008db0
        /*0980*/ 	.word	0x00000000
        /*0984*/ 	.word	0x00000000
        /*0988*/ 	.short	0x010a
        /*098a*/ 	.byte	0xff
	.zero		1


	//   ....[136]....
        /*098c*/ 	.word	0x00008e10
        /*0990*/ 	.word	0x00000000
        /*0994*/ 	.word	0x00000000
        /*0998*/ 	.short	0x010a
        /*099a*/ 	.byte	0xff
	.zero		1


	//   ....[137]....
        /*099c*/ 	.word	0x00008e70
        /*09a0*/ 	.word	0x00000000
        /*09a4*/ 	.word	0x00000000
        /*09a8*/ 	.short	0x010a
        /*09aa*/ 	.byte	0xff
	.zero		1


	//   ....[138]....
        /*09ac*/ 	.word	0x00008ed0
        /*09b0*/ 	.word	0x00000000
        /*09b4*/ 	.word	0x00000000
        /*09b8*/ 	.short	0x010a
        /*09ba*/ 	.byte	0xff
	.zero		1


	//   ....[139]....
        /*09bc*/ 	.word	0x00008f20
        /*09c0*/ 	.word	0x0000000c
        /*09c4*/ 	.word	0x000000d0
        /*09c8*/ 	.short	0x010a
        /*09ca*/ 	.byte	0xff
	.zero		1


	//   ....[140]....
        /*09cc*/ 	.word	0x00008f80
        /*09d0*/ 	.word	0x00000000
        /*09d4*/ 	.word	0x000000c8
        /*09d8*/ 	.short	0x010a
        /*09da*/ 	.byte	0xff
	.zero		1


	//   ....[141]....
        /*09dc*/ 	.word	0x00008fe0
        /*09e0*/ 	.word	0x00000000
        /*09e4*/ 	.word	0x000000a0
        /*09e8*/ 	.short	0x010a
        /*09ea*/ 	.byte	0xff
	.zero		1


	//   ....[142]....
        /*09ec*/ 	.word	0x00009040
        /*09f0*/ 	.word	0x00000000
        /*09f4*/ 	.word	0x000000a8
        /*09f8*/ 	.short	0x010a
        /*09fa*/ 	.byte	0xff
	.zero		1


	//   ....[143]....
        /*09fc*/ 	.word	0x000090a0
        /*0a00*/ 	.word	0x00000000
        /*0a04*/ 	.word	0x000000b0
        /*0a08*/ 	.short	0x010a
        /*0a0a*/ 	.byte	0xff
	.zero		1


	//   ....[144]....
        /*0a0c*/ 	.word	0x00009100
        /*0a10*/ 	.word	0x00000000
        /*0a14*/ 	.word	0x000000b8
        /*0a18*/ 	.short	0x010a
        /*0a1a*/ 	.byte	0xff
	.zero		1


	//   ....[145]....
        /*0a1c*/ 	.word	0x00009160
        /*0a20*/ 	.word	0x00000000
        /*0a24*/ 	.word	0x000000a0
        /*0a28*/ 	.short	0x010a
        /*0a2a*/ 	.byte	0xff
	.zero		1


	//   ....[146]....
        /*0a2c*/ 	.word	0x000091c0
        /*0a30*/ 	.word	0x00000000
        /*0a34*/ 	.word	0x000000a8
        /*0a38*/ 	.short	0x010a
        /*0a3a*/ 	.byte	0xff
	.zero		1


	//   ....[147]....
        /*0a3c*/ 	.word	0x00009220
        /*0a40*/ 	.word	0x00000000
        /*0a44*/ 	.word	0x000000b0
        /*0a48*/ 	.short	0x010a
        /*0a4a*/ 	.byte	0xff
	.zero		1


	//   ....[148]....
        /*0a4c*/ 	.word	0x00009270
        /*0a50*/ 	.word	0x00000003
        /*0a54*/ 	.word	0x000000d0
        /*0a58*/ 	.short	0x010a
        /*0a5a*/ 	.byte	0xff
	.zero		1


	//   ....[149]....
        /*0a5c*/ 	.word	0x000092d0
        /*0a60*/ 	.word	0x00000000
        /*0a64*/ 	.word	0x00000080
        /*0a68*/ 	.short	0x010a
        /*0a6a*/ 	.byte	0xff
	.zero		1


	//   ....[150]....
        /*0a6c*/ 	.word	0x00009320
        /*0a70*/ 	.word	0x00000056
        /*0a74*/ 	.word	0x000000f0
        /*0a78*/ 	.short	0x010a
        /*0a7a*/ 	.byte	0xff
	.zero		1


	//   ....[151]....
        /*0a7c*/ 	.word	0x00009370
        /*0a80*/ 	.word	0x00000003
        /*0a84*/ 	.word	0x00000080
        /*0a88*/ 	.short	0x010a
        /*0a8a*/ 	.byte	0xff
	.zero		1


	//   ....[152]....
        /*0a8c*/ 	.word	0x000093c0
        /*0a90*/ 	.word	0x00000015
        /*0a94*/ 	.word	0x00000080
        /*0a98*/ 	.short	0x010a
        /*0a9a*/ 	.byte	0xff
	.zero		1


	//   ....[153]....
        /*0a9c*/ 	.word	0x00009410
        /*0aa0*/ 	.word	0x0000005d
        /*0aa4*/ 	.word	0x00000080
        /*0aa8*/ 	.short	0x010a
        /*0aaa*/ 	.byte	0xff
	.zero		1


	//----- nvinfo : EIATTR_NUM_MBARRIERS
	.align		4
.L_47:
        /*0aac*/ 	.byte	0x03, 0x38
        /*0aae*/ 	.short	0x002a


	//----- nvinfo : EIATTR_EXIT_INSTR_OFFSETS
	.align		4
        /*0ab0*/ 	.byte	0x04, 0x1c
        /*0ab2*/ 	.short	(.L_49 - .L_48)


	//   ....[0]....
.L_48:
        /*0ab4*/ 	.word	0x00002eb0


	//   ....[1]....
        /*0ab8*/ 	.word	0x000033c0


	//   ....[2]....
        /*0abc*/ 	.word	0x00003420


	//   ....[3]....
        /*0ac0*/ 	.word	0x000043a0


	//   ....[4]....
        /*0ac4*/ 	.word	0x00005520


	//   ....[5]....
        /*0ac8*/ 	.word	0x00005560


	//   ....[6]....
        /*0acc*/ 	.word	0x00008600


	//   ....[7]....
        /*0ad0*/ 	.word	0x00008670


	//   ....[8]....
        /*0ad4*/ 	.word	0x000086a0


	//   ....[9]....
        /*0ad8*/ 	.word	0x00008720


	//----- nvinfo : EIATTR_MAX_THREADS
	.align		4
.L_49:
        /*0adc*/ 	.byte	0x04, 0x05
        /*0ade*/ 	.short	(.L_51 - .L_50)
.L_50:
        /*0ae0*/ 	.word	0x00000100
        /*0ae4*/ 	.word	0x00000001
        /*0ae8*/ 	.word	0x00000001


	//----- nvinfo : EIATTR_CRS_STACK_SIZE
	.align		4
.L_51:
        /*0aec*/ 	.byte	0x04, 0x1e
        /*0aee*/ 	.short	(.L_53 - .L_52)
.L_52:
        /*0af0*/ 	.word	0x00000000


	//----- nvinfo : EIATTR_CBANK_PARAM_SIZE
	.align		4
.L_53:
        /*0af4*/ 	.byte	0x03, 0x19
        /*0af6*/ 	.short	0x0800


	//----- nvinfo : EIATTR_PARAM_CBANK
	.align		4
        /*0af8*/ 	.byte	0x04, 0x0a
        /*0afa*/ 	.short	(.L_55 - .L_54)
	.align		4
.L_54:
        /*0afc*/ 	.word	index@(.nv.constant0._ZN7cutlass13device_kernelINS_4gemm6kernel13GemmUniversalIN4cute5tupleIJiiiiEEENS1_10collective13CollectiveMmaINS1_35MainloopSm100TmaUmmaWarpSpecializedILi8ELi2ELi4ENS5_IJNS4_1CILi2EEENSA_ILi4EEENSA_ILi1EEEEEEEENS5_IJNSA_ILi64EEENSA_ILi128EEENSA_ILi32EEEEEEfNS5_IJlSD_lEEEfSK_NS4_8TiledMMAINS4_8MMA_AtomIJNS4_17SM100_MMA_TF32_SSINS_10tfloat32_tESO_fLi64ELi128ELNS4_4UMMA5MajorE0ELSQ_0ELNSP_7ScaleInE0ELSR_0EEEEEENS4_6LayoutINS5_IJSD_SD_SD_EEENS5_IJNSA_ILi0EEESW_SW_EEEEENS5_IJNS4_10UnderscoreESZ_SZ_EEEEENS4_23SM90_TMA_LOAD_MULTICASTENS4_14ComposedLayoutINS4_7SwizzleILi3ELi4ELi3EEENS4_18smem_ptr_flag_bitsILi32EEENSU_INS5_IJNSA_ILi8EEESI_EEENS5_IJSI_SD_EEEEEEEvNS4_8identityES12_S1C_vS1D_EENS_8epilogue10collective18CollectiveEpilogueINS1F_23Sm100TmaWarpSpecializedILi4ELi2ELi16ELb1ELb0EEEJSJ_NS5_IJNSU_ISG_SD_EENSU_ISI_SD_EEEEEfSK_fSK_NS1F_6fusion15FusionCallbacksIS1J_NS1N_17LinearCombinationIffffLNS_15FloatRoundStyleE2EEESJ_S1M_JEEENS4_5SM1004TMEM4LOAD26SM100_TMEM_LOAD_16dp128b8xENS4_13SM90_TMA_LOADES1C_NS4_17SM75_U32x4_LDSM_NENS4_14SM90_TMA_STOREES1C_NS4_17SM90_U32x4_STSM_NENS4_39AutoVectorizingCopyWithAssumedAlignmentILi128EEEEEEvvEEEEvNT_6ParamsE)
        /*0b00*/ 	.short	0x0380
        /*0b02*/ 	.short	0x0800


	//----- nvinfo : EIATTR_SW_WAR
	.align		4
.L_55:
        /*0b04*/ 	.byte	0x04, 0x36
        /*0b06*/ 	.short	(.L_57 - .L_56)
.L_56:
        /*0b08*/ 	.word	0x00000008
.L_57:


//--------------------- .nv.callgraph             --------------------------
	.section	.nv.callgraph,"",@"SHT_CUDA_CALLGRAPH"
	.align	4
	.sectionentsize	8
	.align		4
        /*0000*/ 	.word	0x00000000
	.align		4
        /*0004*/ 	.word	0xffffffff
	.align		4
        /*0008*/ 	.word	index@(_ZN7cutlass13device_kernelINS_4gemm6kernel13GemmUniversalIN4cute5tupleIJiiiiEEENS1_10collective13CollectiveMmaINS1_35MainloopSm100TmaUmmaWarpSpecializedILi8ELi2ELi4ENS5_IJNS4_1CILi2EEENSA_ILi4EEENSA_ILi1EEEEEEEENS5_IJNSA_ILi64EEENSA_ILi128EEENSA_ILi32EEEEEEfNS5_IJlSD_lEEEfSK_NS4_8TiledMMAINS4_8MMA_AtomIJNS4_17SM100_MMA_TF32_SSINS_10tfloat32_tESO_fLi64ELi128ELNS4_4UMMA5MajorE0ELSQ_0ELNSP_7ScaleInE0ELSR_0EEEEEENS4_6LayoutINS5_IJSD_SD_SD_EEENS5_IJNSA_ILi0EEESW_SW_EEEEENS5_IJNS4_10UnderscoreESZ_SZ_EEEEENS4_23SM90_TMA_LOAD_MULTICASTENS4_14ComposedLayoutINS4_7SwizzleILi3ELi4ELi3EEENS4_18smem_ptr_flag_bitsILi32EEENSU_INS5_IJNSA_ILi8EEESI_EEENS5_IJSI_SD_EEEEEEEvNS4_8identityES12_S1C_vS1D_EENS_8epilogue10collective18CollectiveEpilogueINS1F_23Sm100TmaWarpSpecializedILi4ELi2ELi16ELb1ELb0EEEJSJ_NS5_IJNSU_ISG_SD_EENSU_ISI_SD_EEEEEfSK_fSK_NS1F_6fusion15FusionCallbacksIS1J_NS1N_17LinearCombinationIffffLNS_15FloatRoundStyleE2EEESJ_S1M_JEEENS4_5SM1004TMEM4LOAD26SM100_TMEM_LOAD_16dp128b8xENS4_13SM90_TMA_LOADES1C_NS4_17SM75_U32x4_LDSM_NENS4_14SM90_TMA_STOREES1C_NS4_17SM90_U32x4_STSM_NENS4_39AutoVectorizingCopyWithAssumedAlignmentILi128EEEEEEvvEEEEvNT_6ParamsE)
	.align		4
        /*000c*/ 	.word	index@(__assertfail)
	.align		4
        /*0010*/ 	.word	0x00000000
	.align		4
        /*0014*/ 	.word	0xfffffffe
	.align		4
        /*0018*/ 	.word	0x00000000
	.align		4
        /*001c*/ 	.word	0xfffffffd
	.align		4
        /*0020*/ 	.word	0x00000000
	.align		4
        /*0024*/ 	.word	0xfffffffc


//--------------------- .nv.constant4             --------------------------
	.section	.nv.constant4,"a",@progbits
	.align	8
	.align		8
.nv.constant4:
        /*0000*/ 	.dword	__assertfail
	.align		8
        /*0008*/ 	.dword	__unnamed_1
	.align		8
        /*0010*/ 	.dword	__unnamed_2
	.align		8
        /*0018*/ 	.dword	_ZN40_INTERNAL_6fdbb6a0_4_k_cu_3132a366_296784cuda3std3__45__cpo5beginE
	.align		8
        /*0020*/ 	.dword	_ZN40_INTERNAL_6fdbb6a0_4_k_cu_3132a366_296784cuda3std3__45__cpo3endE
	.align		8
        /*0028*/ 	.dword	_ZN40_INTERNAL_6fdbb6a0_4_k_cu_3132a366_296784cuda3std3__45__cpo6cbeginE
	.align		8
        /*0030*/ 	.dword	_ZN40_INTERNAL_6fdbb6a0_4_k_cu_3132a366_296784cuda3std3__45__cpo4cendE
	.align		8
        /*0038*/ 	.dword	_ZN40_INTERNAL_6fdbb6a0_4_k_cu_3132a366_296784cuda3std3__442_GLOBAL__N__6fdbb6a0_4_k_cu_3132a366_296786ignoreE
	.align		8
        /*0040*/ 	.dword	_ZN40_INTERNAL_6fdbb6a0_4_k_cu_3132a366_296784cuda3std3__419piecewise_constructE
	.align		8
        /*0048*/ 	.dword	_ZN40_INTERNAL_6fdbb6a0_4_k_cu_3132a366_296784cuda3std3__48in_placeE
	.align		8
        /*0050*/ 	.dword	_ZN40_INTERNAL_6fdbb6a0_4_k_cu_3132a366_296784cuda3std6ranges3__45__cpo4swapE
	.align		8
        /*0058*/ 	.dword	_ZN40_INTERNAL_6fdbb6a0_4_k_cu_3132a366_296784cuda3std6ranges3__45__cpo9iter_moveE
	.align		8
        /*0060*/ 	.dword	_ZN40_INTERNAL_6fdbb6a0_4_k_cu_3132a366_296784cute7productE
	.align		8
        /*0068*/ 	.dword	_ZN40_INTERNAL_6fdbb6a0_4_k_cu_3132a366_296784cute1_E
	.align		8
        /*0070*/ 	.dword	$str$25
	.align		8
        /*0078*/ 	.dword	$str$26
	.align		8
        /*0080*/ 	.dword	$str$27
	.align		8
        /*0088*/ 	.dword	$str$28


//--------------------- .text._ZN7cutlass13device_kernelINS_4gemm6kernel13GemmUniversalIN4cute5tupleIJiiiiEEENS1_10collective13CollectiveMmaINS1_35MainloopSm100TmaUmmaWarpSpecializedILi8ELi2ELi4ENS5_IJNS4_1CILi2EEENSA_ILi4EEENSA_ILi1EEEEEEEENS5_IJNSA_ILi64EEENSA_ILi128EEENSA_ILi32EEEEEEfNS5_IJlSD_lEEEfSK_NS4_8TiledMMAINS4_8MMA_AtomIJNS4_17SM100_MMA_TF32_SSINS_10tfloat32_tESO_fLi64ELi128ELNS4_4UMMA5MajorE0ELSQ_0ELNSP_7ScaleInE0ELSR_0EEEEEENS4_6LayoutINS5_IJSD_SD_SD_EEENS5_IJNSA_ILi0EEESW_SW_EEEEENS5_IJNS4_10UnderscoreESZ_SZ_EEEEENS4_23SM90_TMA_LOAD_MULTICASTENS4_14ComposedLayoutINS4_7SwizzleILi3ELi4ELi3EEENS4_18smem_ptr_flag_bitsILi32EEENSU_INS5_IJNSA_ILi8EEESI_EEENS5_IJSI_SD_EEEEEEEvNS4_8identityES12_S1C_vS1D_EENS_8epilogue10collective18CollectiveEpilogueINS1F_23Sm100TmaWarpSpecializedILi4ELi2ELi16ELb1ELb0EEEJSJ_NS5_IJNSU_ISG_SD_EENSU_ISI_SD_EEEEEfSK_fSK_NS1F_6fusion15FusionCallbacksIS1J_NS1N_17LinearCombinationIffffLNS_15FloatRoundStyleE2EEESJ_S1M_JEEENS4_5SM1004TMEM4LOAD26SM100_TMEM_LOAD_16dp128b8xENS4_13SM90_TMA_LOADES1C_NS4_17SM75_U32x4_LDSM_NENS4_14SM90_TMA_STOREES1C_NS4_17SM90_U32x4_STSM_NENS4_39AutoVectorizingCopyWithAssumedAlignmentILi128EEEEEEvvEEEEvNT_6ParamsE --------------------------
	.section	.text._ZN7cutlass13device_kernelINS_4gemm6kernel13GemmUniversalIN4cute5tupleIJiiiiEEENS1_10collective13CollectiveMmaINS1_35MainloopSm100TmaUmmaWarpSpecializedILi8ELi2ELi4ENS5_IJNS4_1CILi2EEENSA_ILi4EEENSA_ILi1EEEEEEEENS5_IJNSA_ILi64EEENSA_ILi128EEENSA_ILi32EEEEEEfNS5_IJlSD_lEEEfSK_NS4_8TiledMMAINS4_8MMA_AtomIJNS4_17SM100_MMA_TF32_SSINS_10tfloat32_tESO_fLi64ELi128ELNS4_4UMMA5MajorE0ELSQ_0ELNSP_7ScaleInE0ELSR_0EEEEEENS4_6LayoutINS5_IJSD_SD_SD_EEENS5_IJNSA_ILi0EEESW_SW_EEEEENS5_IJNS4_10UnderscoreESZ_SZ_EEEEENS4_23SM90_TMA_LOAD_MULTICASTENS4_14ComposedLayoutINS4_7SwizzleILi3ELi4ELi3EEENS4_18smem_ptr_flag_bitsILi32EEENSU_INS5_IJNSA_ILi8EEESI_EEENS5_IJSI_SD_EEEEEEEvNS4_8identityES12_S1C_vS1D_EENS_8epilogue10collective18CollectiveEpilogueINS1F_23Sm100TmaWarpSpecializedILi4ELi2ELi16ELb1ELb0EEEJSJ_NS5_IJNSU_ISG_SD_EENSU_ISI_SD_EEEEEfSK_fSK_NS1F_6fusion15FusionCallbacksIS1J_NS1N_17LinearCombinationIffffLNS_15FloatRoundStyleE2EEESJ_S1M_JEEENS4_5SM1004TMEM4LOAD26SM100_TMEM_LOAD_16dp128b8xENS4_13SM90_TMA_LOADES1C_NS4_17SM75_U32x4_LDSM_NENS4_14SM90_TMA_STOREES1C_NS4_17SM90_U32x4_STSM_NENS4_39AutoVectorizingCopyWithAssumedAlignmentILi128EEEEEEvvEEEEvNT_6ParamsE,"ax",@progbits
	.align	128
.text._ZN7cutlass13device_kernelINS_4gemm6kernel13GemmUniversalIN4cute5tupleIJiiiiEEENS1_10collective13CollectiveMmaINS1_35MainloopSm100TmaUmmaWarpSpecializedILi8ELi2ELi4ENS5_IJNS4_1CILi2EEENSA_ILi4EEENSA_ILi1EEEEEEEENS5_IJNSA_ILi64EEENSA_ILi128EEENSA_ILi32EEEEEEfNS5_IJlSD_lEEEfSK_NS4_8TiledMMAINS4_8MMA_AtomIJNS4_17SM100_MMA_TF32_SSINS_10tfloat32_tESO_fLi64ELi128ELNS4_4UMMA5MajorE0ELSQ_0ELNSP_7ScaleInE0ELSR_0EEEEEENS4_6LayoutINS5_IJSD_SD_SD_EEENS5_IJNSA_ILi0EEESW_SW_EEEEENS5_IJNS4_10UnderscoreESZ_SZ_EEEEENS4_23SM90_TMA_LOAD_MULTICASTENS4_14ComposedLayoutINS4_7SwizzleILi3ELi4ELi3EEENS4_18smem_ptr_flag_bitsILi32EEENSU_INS5_IJNSA_ILi8EEESI_EEENS5_IJSI_SD_EEEEEEEvNS4_8identityES12_S1C_vS1D_EENS_8epilogue10collective18CollectiveEpilogueINS1F_23Sm100TmaWarpSpecializedILi4ELi2ELi16ELb1ELb0EEEJSJ_NS5_IJNSU_ISG_SD_EENSU_ISI_SD_EEEEEfSK_fSK_NS1F_6fusion15FusionCallbacksIS1J_NS1N_17LinearCombinationIffffLNS_15FloatRoundStyleE2EEESJ_S1M_JEEENS4_5SM1004TMEM4LOAD26SM100_TMEM_LOAD_16dp128b8xENS4_13SM90_TMA_LOADES1C_NS4_17SM75_U32x4_LDSM_NENS4_14SM90_TMA_STOREES1C_NS4_17SM90_U32x4_STSM_NENS4_39AutoVectorizingCopyWithAssumedAlignmentILi128EEEEEEvvEEEEvNT_6ParamsE:
        .type           _ZN7cutlass13device_kernelINS_4gemm6kernel13GemmUniversalIN4cute5tupleIJiiiiEEENS1_10collective13CollectiveMmaINS1_35MainloopSm100TmaUmmaWarpSpecializedILi8ELi2ELi4ENS5_IJNS4_1CILi2EEENSA_ILi4EEENSA_ILi1EEEEEEEENS5_IJNSA_ILi64EEENSA_ILi128EEENSA_ILi32EEEEEEfNS5_IJlSD_lEEEfSK_NS4_8TiledMMAINS4_8MMA_AtomIJNS4_17SM100_MMA_TF32_SSINS_10tfloat32_tESO_fLi64ELi128ELNS4_4UMMA5MajorE0ELSQ_0ELNSP_7ScaleInE0ELSR_0EEEEEENS4_6LayoutINS5_IJSD_SD_SD_EEENS5_IJNSA_ILi0EEESW_SW_EEEEENS5_IJNS4_10UnderscoreESZ_SZ_EEEEENS4_23SM90_TMA_LOAD_MULTICASTENS4_14ComposedLayoutINS4_7SwizzleILi3ELi4ELi3EEENS4_18smem_ptr_flag_bitsILi32EEENSU_INS5_IJNSA_ILi8EEESI_EEENS5_IJSI_SD_EEEEEEEvNS4_8identityES12_S1C_vS1D_EENS_8epilogue10collective18CollectiveEpilogueINS1F_23Sm100TmaWarpSpecializedILi4ELi2ELi16ELb1ELb0EEEJSJ_NS5_IJNSU_ISG_SD_EENSU_ISI_SD_EEEEEfSK_fSK_NS1F_6fusion15FusionCallbacksIS1J_NS1N_17LinearCombinationIffffLNS_15FloatRoundStyleE2EEESJ_S1M_JEEENS4_5SM1004TMEM4LOAD26SM100_TMEM_LOAD_16dp128b8xENS4_13SM90_TMA_LOADES1C_NS4_17SM75_U32x4_LDSM_NENS4_14SM90_TMA_STOREES1C_NS4_17SM90_U32x4_STSM_NENS4_39AutoVectorizingCopyWithAssumedAlignmentILi128EEEEEEvvEEEEvNT_6ParamsE,@function
        .size           _ZN7cutlass13device_kernelINS_4gemm6kernel13GemmUniversalIN4cute5tupleIJiiiiEEENS1_10collective13CollectiveMmaINS1_35MainloopSm100TmaUmmaWarpSpecializedILi8ELi2ELi4ENS5_IJNS4_1CILi2EEENSA_ILi4EEENSA_ILi1EEEEEEEENS5_IJNSA_ILi64EEENSA_ILi128EEENSA_ILi32EEEEEEfNS5_IJlSD_lEEEfSK_NS4_8TiledMMAINS4_8MMA_AtomIJNS4_17SM100_MMA_TF32_SSINS_10tfloat32_tESO_fLi64ELi128ELNS4_4UMMA5MajorE0ELSQ_0ELNSP_7ScaleInE0ELSR_0EEEEEENS4_6LayoutINS5_IJSD_SD_SD_EEENS5_IJNSA_ILi0EEESW_SW_EEEEENS5_IJNS4_10UnderscoreESZ_SZ_EEEEENS4_23SM90_TMA_LOAD_MULTICASTENS4_14ComposedLayoutINS4_7SwizzleILi3ELi4ELi3EEENS4_18smem_ptr_flag_bitsILi32EEENSU_INS5_IJNSA_ILi8EEESI_EEENS5_IJSI_SD_EEEEEEEvNS4_8identityES12_S1C_vS1D_EENS_8epilogue10collective18CollectiveEpilogueINS1F_23Sm100TmaWarpSpecializedILi4ELi2ELi16ELb1ELb0EEEJSJ_NS5_IJNSU_ISG_SD_EENSU_ISI_SD_EEEEEfSK_fSK_NS1F_6fusion15FusionCallbacksIS1J_NS1N_17LinearCombinationIffffLNS_15FloatRoundStyleE2EEESJ_S1M_JEEENS4_5SM1004TMEM4LOAD26SM100_TMEM_LOAD_16dp128b8xENS4_13SM90_TMA_LOADES1C_NS4_17SM75_U32x4_LDSM_NENS4_14SM90_TMA_STOREES1C_NS4_17SM90_U32x4_STSM_NENS4_39AutoVectorizingCopyWithAssumedAlignmentILi128EEEEEEvvEEEEvNT_6ParamsE,(.L_x_196 - _ZN7cutlass13device_kernelINS_4gemm6kernel13GemmUniversalIN4cute5tupleIJiiiiEEENS1_10collective13CollectiveMmaINS1_35MainloopSm100TmaUmmaWarpSpecializedILi8ELi2ELi4ENS5_IJNS4_1CILi2EEENSA_ILi4EEENSA_ILi1EEEEEEEENS5_IJNSA_ILi64EEENSA_ILi128EEENSA_ILi32EEEEEEfNS5_IJlSD_lEEEfSK_NS4_8TiledMMAINS4_8MMA_AtomIJNS4_17SM100_MMA_TF32_SSINS_10tfloat32_tESO_fLi64ELi128ELNS4_4UMMA5MajorE0ELSQ_0ELNSP_7ScaleInE0ELSR_0EEEEEENS4_6LayoutINS5_IJSD_SD_SD_EEENS5_IJNSA_ILi0EEESW_SW_EEEEENS5_IJNS4_10UnderscoreESZ_SZ_EEEEENS4_23SM90_TMA_LOAD_MULTICASTENS4_14ComposedLayoutINS4_7SwizzleILi3ELi4ELi3EEENS4_18smem_ptr_flag_bitsILi32EEENSU_INS5_IJNSA_ILi8EEESI_EEENS5_IJSI_SD_EEEEEEEvNS4_8identityES12_S1C_vS1D_EENS_8epilogue10collective18CollectiveEpilogueINS1F_23Sm100TmaWarpSpecializedILi4ELi2ELi16ELb1ELb0EEEJSJ_NS5_IJNSU_ISG_SD_EENSU_ISI_SD_EEEEEfSK_fSK_NS1F_6fusion15FusionCallbacksIS1J_NS1N_17LinearCombinationIffffLNS_15FloatRoundStyleE2EEESJ_S1M_JEEENS4_5SM1004TMEM4LOAD26SM100_TMEM_LOAD_16dp128b8xENS4_13SM90_TMA_LOADES1C_NS4_17SM75_U32x4_LDSM_NENS4_14SM90_TMA_STOREES1C_NS4_17SM90_U32x4_STSM_NENS4_39AutoVectorizingCopyWithAssumedAlignmentILi128EEEEEEvvEEEEvNT_6ParamsE)
        .other          _ZN7cutlass13device_kernelINS_4gemm6kernel13GemmUniversalIN4cute5tupleIJiiiiEEENS1_10collective13CollectiveMmaINS1_35MainloopSm100TmaUmmaWarpSpecializedILi8ELi2ELi4ENS5_IJNS4_1CILi2EEENSA_ILi4EEENSA_ILi1EEEEEEEENS5_IJNSA_ILi64EEENSA_ILi128EEENSA_ILi32EEEEEEfNS5_IJlSD_lEEEfSK_NS4_8TiledMMAINS4_8MMA_AtomIJNS4_17SM100_MMA_TF32_SSINS_10tfloat32_tESO_fLi64ELi128ELNS4_4UMMA5MajorE0ELSQ_0ELNSP_7ScaleInE0ELSR_0EEEEEENS4_6LayoutINS5_IJSD_SD_SD_EEENS5_IJNSA_ILi0EEESW_SW_EEEEENS5_IJNS4_10UnderscoreESZ_SZ_EEEEENS4_23SM90_TMA_LOAD_MULTICASTENS4_14ComposedLayoutINS4_7SwizzleILi3ELi4ELi3EEENS4_18smem_ptr_flag_bitsILi32EEENSU_INS5_IJNSA_ILi8EEESI_EEENS5_IJSI_SD_EEEEEEEvNS4_8identityES12_S1C_vS1D_EENS_8epilogue10collective18CollectiveEpilogueINS1F_23Sm100TmaWarpSpecializedILi4ELi2ELi16ELb1ELb0EEEJSJ_NS5_IJNSU_ISG_SD_EENSU_ISI_SD_EEEEEfSK_fSK_NS1F_6fusion15FusionCallbacksIS1J_NS1N_17LinearCombinationIffffLNS_15FloatRoundStyleE2EEESJ_S1M_JEEENS4_5SM1004TMEM4LOAD26SM100_TMEM_LOAD_16dp128b8xENS4_13SM90_TMA_LOADES1C_NS4_17SM75_U32x4_LDSM_NENS4_14SM90_TMA_STOREES1C_NS4_17SM90_U32x4_STSM_NENS4_39AutoVectorizingCopyWithAssumedAlignmentILi128EEEEEEvvEEEEvNT_6ParamsE,@"STO_CUDA_ENTRY STV_DEFAULT"
_ZN7cutlass13device_kernelINS_4gemm6kernel13GemmUniversalIN4cute5tupleIJiiiiEEENS1_10collective13CollectiveMmaINS1_35MainloopSm100TmaUmmaWarpSpecializedILi8ELi2ELi4ENS5_IJNS4_1CILi2EEENSA_ILi4EEENSA_ILi1EEEEEEEENS5_IJNSA_ILi64EEENSA_ILi128EEENSA_ILi32EEEEEEfNS5_IJlSD_lEEEfSK_NS4_8TiledMMAINS4_8MMA_AtomIJNS4_17SM100_MMA_TF32_SSINS_10tfloat32_tESO_fLi64ELi128ELNS4_4UMMA5MajorE0ELSQ_0ELNSP_7ScaleInE0ELSR_0EEEEEENS4_6LayoutINS5_IJSD_SD_SD_EEENS5_IJNSA_ILi0EEESW_SW_EEEEENS5_IJNS4_10UnderscoreESZ_SZ_EEEEENS4_23SM90_TMA_LOAD_MULTICASTENS4_14ComposedLayoutINS4_7SwizzleILi3ELi4ELi3EEENS4_18smem_ptr_flag_bitsILi32EEENSU_INS5_IJNSA_ILi8EEESI_EEENS5_IJSI_SD_EEEEEEEvNS4_8identityES12_S1C_vS1D_EENS_8epilogue10collective18CollectiveEpilogueINS1F_23Sm100TmaWarpSpecializedILi4ELi2ELi16ELb1ELb0EEEJSJ_NS5_IJNSU_ISG_SD_EENSU_ISI_SD_EEEEEfSK_fSK_NS1F_6fusion15FusionCallbacksIS1J_NS1N_17LinearCombinationIffffLNS_15FloatRoundStyleE2EEESJ_S1M_JEEENS4_5SM1004TMEM4LOAD26SM100_TMEM_LOAD_16dp128b8xENS4_13SM90_TMA_LOADES1C_NS4_17SM75_U32x4_LDSM_NENS4_14SM90_TMA_STOREES1C_NS4_17SM90_U32x4_STSM_NENS4_39AutoVectorizingCopyWithAssumedAlignmentILi128EEEEEEvvEEEEvNT_6ParamsE:
[----:B------:R-:W1:Y:S01]  /*0000*/  LDC R1, c[0x0][0x37c] ;  /* 0x0000df00ff017b82 */ /* 0x000e620000000800 */
[----:B------:R-:W2:Y:S01]  /*0010*/  S2R R80, SR_TID.X ;  /* 0x0000000000507919 */ /* 0x000ea20000002100 */
[----:B------:R-:W3:Y:S01]  /*0020*/  LDCU.64 UR8, c[0x0][0x890] ;  /* 0x00011200ff0877ac */ /* 0x000ee20008000a00 */
[----:B------:R-:W-:Y:S02]  /*0030*/  PRMT R68, RZ, 0x7610, R68 ;  /* 0x00007610ff447816 */ /* 0x000fe40000000044 */
[----:B------:R-:W-:Y:S02]  /*0040*/  ELECT P3, URZ, PT ;  /* 0x0000000000ff782f */ /* 0x000fe40003860000 */
[----:B---3--:R-:W-:-:S04]  /*0050*/  ISETP.NE.U32.AND P0, PT, RZ, UR8, PT ;  /* 0x00000008ff007c0c */ /* 0x008fc8000bf05070 */
[----:B------:R-:W-:Y:S02]  /*0060*/  ISETP.NE.AND.EX P1, PT, RZ, UR9, PT, P0 ;  /* 0x00000009ff007c0c */ /* 0x000fe4000bf25300 */
[----:B--2---:R-:W-:-:S05]  /*0070*/  SHF.R.U32.HI R69, RZ, 0x5, R80 ;  /* 0x00000005ff457819 */ /* 0x004fca0000011650 */
[----:B------:R-:W2:Y:S02]  /*0080*/  SHFL.IDX PT, R0, R69, RZ, 0x1f ;  /* 0x00001fff45007589 */ /* 0x000ea400000e0000 */
[----:B--2---:R-:W-:-:S04]  /*0090*/  R2UR UR17, R0 ;  /* 0x00000000001172ca */ /* 0x004fc800000e0000 */
[----:B-1----:R-:W-:Y:S05]  /*00a0*/  @P1 BRA `(.L_x_0) ;  /* 0x0000000000301947 */ /* 0x002fea0003800000 */
[----:B------:R-:W1:Y:S02]  /*00b0*/  LDCU.64 UR4, c[0x0][0x888] ;  /* 0x00011100ff0477ac */ /* 0x000e640008000a00 */
[----:B-1----:R-:W-:-:S04]  /*00c0*/  UISETP.NE.U32.AND UP0, UPT, UR4, URZ, UPT ;  /* 0x000000ff0400728c */ /* 0x002fc8000bf05070 */
[----:B------:R-:W-:-:S09]  /*00d0*/  UISETP.NE.AND.EX UP0, UPT, UR5, URZ, UPT, UP0 ;  /* 0x000000ff0500728c */ /* 0x000fd2000bf05300 */
[----:B------:R-:W-:Y:S05]  /*00e0*/  BRA.U !UP0, `(.L_x_1) ;  /* 0x0000000108147547 */ /* 0x000fea000b800000 */
[----:B------:R-:W1:Y:S01]  /*00f0*/  LDC.64 R26, c[0x0][0x888] ;  /* 0x00022200ff1a7b82 */ /* 0x000e620000000a00 */
[----:B------:R-:W1:Y:S02]  /*0100*/  LDCU.64 UR4, c[0x0][0x358] ;  /* 0x00006b00ff0477ac */ /* 0x000e640008000a00 */
[----:B-1----:R1:W5:Y:S01]  /*0110*/  LDG.E R26, desc[UR4][R26.64] ;  /* 0x000000041a1a7981 */ /* 0x002362000c1e1900 */
[----:B------:R-:W-:Y:S01]  /*0120*/  HFMA2 R68, -RZ, RZ, 0, 5.9604644775390625e-08 ;  /* 0x00000001ff447431 */ /* 0x000fe200000001ff */
[----:B------:R-:W-:Y:S05]  /*0130*/  BRA `(.L_x_0) ;  /* 0x00000000000c7947 */ /* 0x000fea0003800000 */
.L_x_1:
[----:B------:R-:W1:Y:S01]  /*0140*/  LDCU UR4, c[0x0][0x880] ;  /* 0x00011000ff0477ac */ /* 0x000e620008000800 */
[----:B------:R-:W-:Y:S01]  /*0150*/  HFMA2 R68, -RZ, RZ, 0, 5.9604644775390625e-08 ;  /* 0x00000001ff447431 */ /* 0x000fe200000001ff */
[----:B-1----:R-:W-:-:S07]  /*0160*/  MOV R26, UR4 ;  /* 0x00000004001a7c02 */ /* 0x002fce0008000f00 */
.L_x_0:
[----:B------:R-:W2:Y:S02]  /*0170*/  LDCU.64 UR4, c[0x0][0x8b0] ;  /* 0x00011600ff0477ac */ /* 0x000ea40008000a00 */
[----:B--2---:R-:W-:-:S04]  /*0180*/  UISETP.NE.U32.AND UP0, UPT, UR4, URZ, UPT ;  /* 0x000000ff0400728c */ /* 0x004fc8000bf05070 */
[----:B------:R-:W-:-:S09]  /*0190*/  UISETP.NE.AND.EX UP0, UPT, UR5, URZ, UPT, UP0 ;  /* 0x000000ff0500728c */ /* 0x000fd2000bf05300 */
[----:B------:R-:W-:Y:S05]  /*01a0*/  BRA.U UP0, `(.L_x_2) ;  /* 0x0000000100287547 */ /* 0x000fea000b800000 */
[----:B------:R-:W2:Y:S02]  /*01b0*/  LDCU.64 UR4, c[0x0][0x8a8] ;  /* 0x00011500ff0477ac */ /* 0x000ea40008000a00 */
[----:B--2---:R-:W-:-:S04]  /*01c0*/  UISETP.NE.U32.AND UP0, UPT, UR4, URZ, UPT ;  /* 0x000000ff0400728c */ /* 0x004fc8000bf05070 */
[----:B------:R-:W-:-:S09]  /*01d0*/  UISETP.NE.AND.EX UP0, UPT, UR5, URZ, UPT, UP0 ;  /* 0x000000ff0500728c */ /* 0x000fd2000bf05300 */
[----:B------:R-:W-:Y:S05]  /*01e0*/  BRA.U !UP0, `(.L_x_3) ;  /* 0x0000000108107547 */ /* 0x000fea000b800000 */
[----:B------:R-:W2:Y:S01]  /*01f0*/  LDC.64 R24, c[0x0][0x8a8] ;  /* 0x00022a00ff187b82 */ /* 0x000ea20000000a00 */
[----:B------:R-:W2:Y:S02]  /*0200*/  LDCU.64 UR4, c[0x0][0x358] ;  /* 0x00006b00ff0477ac */ /* 0x000ea40008000a00 */
[----:B--2---:R2:W5:Y:S01]  /*0210*/  LDG.E R24, desc[UR4][R24.64] ;  /* 0x0000000418187981 */ /* 0x004562000c1e1900 */
[----:B------:R-:W-:Y:S05]  /*0220*/  BRA `(.L_x_2) ;  /* 0x0000000000087947 */ /* 0x000fea0003800000 */
.L_x_3:
[----:B------:R-:W2:Y:S02]  /*0230*/  LDCU UR4, c[0x0][0x8a0] ;  /* 0x00011400ff0477ac */ /* 0x000ea40008000800 */
[----:B--2---:R-:W-:Y:S02]  /*0240*/  MOV R24, UR4 ;  /* 0x0000000400187c02 */ /* 0x004fe40008000f00 */
.L_x_2:
[----:B------:R-:W-:Y:S01]  /*0250*/  IMAD.U32 R0, RZ, RZ, UR17 ;  /* 0x00000011ff007e24 */ /* 0x000fe2000f8e00ff */
[----:B------:R-:W-:Y:S04]  /*0260*/  BSSY.RECONVERGENT B0, `(.L_x_4) ;  /* 0x000000c000007945 */ /* 0x000fe80003800200 */
[C---:B------:R-:W-:Y:S02]  /*0270*/  ISETP.NE.OR P2, PT, R0.reuse, 0x1, !P3 ;  /* 0x000000010000780c */ /* 0x040fe40005f45670 */
[----:B------:R-:W-:-:S11]  /*0280*/  ISETP.NE.OR P1, PT, R0, 0x3, !P3 ;  /* 0x000000030000780c */ /* 0x000fd60005f25670 */
[----:B------:R-:W-:Y:S05]  /*0290*/  @P2 BRA `(.L_x_5) ;  /* 0x0000000000202947 */ /* 0x000fea0003800000 */
[----:B------:R-:W3:Y:S02]  /*02a0*/  LDCU.64 UR4, c[0x0][0x348] ;  /* 0x00006900ff0477ac */ /* 0x000ee40008000a00 */
[----:B---3--:R-:W-:Y:S02]  /*02b0*/  UIADD3 UR6, UP1, UPT, UR4, 0x80, URZ ;  /* 0x0000008004067890 */ /* 0x008fe4000ff3e0ff */
[----:B------:R-:W-:Y:S02]  /*02c0*/  UIADD3 UR4, UP0, UPT, UR4, 0x180, URZ ;  /* 0x0000018004047890 */ /* 0x000fe4000ff1e0ff */
[----:B------:R-:W-:Y:S02]  /*02d0*/  UIADD3.X UR7, UPT, UPT, URZ, UR5, URZ, UP1, !UPT ;  /* 0x00000005ff077290 */ /* 0x000fe40008ffe4ff */
[----:B------:R-:W-:-:S07]  /*02e0*/  UIADD3.X UR5, UPT, UPT, URZ, UR5, URZ, UP0, !UPT ;  /* 0x00000005ff057290 */ /* 0x000fce00087fe4ff */
[----:B------:R3:W-:Y:S02]  /*02f0*/  UTMACCTL.PF [UR6] ;  /* 0x00000000060079b9 */ /* 0x0007e40008040000 */
[----:B------:R3:W-:Y:S02]  /*0300*/  UTMACCTL.PF [UR4] ;  /* 0x00000000040079b9 */ /* 0x0007e40008040000 */
[----:B---3--:R-:W-:Y:S01]  /*0310*/  NOP ;  /* 0x0000000000007918 */ /* 0x008fe20000000000 */
.L_x_5:
[----:B------:R-:W-:Y:S05]  /*0320*/  BSYNC.RECONVERGENT B0 ;  /* 0x0000000000007941 */ /* 0x000fea0003800200 */
.L_x_4:
[----:B------:R-:W-:Y:S04]  /*0330*/  BSSY.RECONVERGENT B0, `(.L_x_6) ;  /* 0x000000a000007945 */ /* 0x000fe80003800200 */
        /* <DEDUP_REMOVED lines=9> */
.L_x_7:
[----:B------:R-:W-:Y:S05]  /*03d0*/  BSYNC.RECONVERGENT B0 ;  /* 0x0000000000007941 */ /* 0x000fea0003800200 */
.L_x_6:
[----:B------:R-:W3:Y:S01]  /*03e0*/  LDCU.64 UR4, c[0x0][0x888] ;  /* 0x00011100ff0477ac */ /* 0x000ee20008000a00 */
[----:B------:R-:W-:Y:S01]  /*03f0*/  ISETP.NE.AND.EX P0, PT, RZ, UR9, PT, P0 ;  /* 0x00000009ff007c0c */ /* 0x000fe2000bf05300 */
[----:B------:R-:W-:Y:S01]  /*0400*/  UPLOP3.LUT UP5, UPT, UPT, UPT, UPT, 0x80, 0x8 ;  /* 0x000000000008789c */ /* 0x000fe20003faf070 */
[----:B---3--:R-:W-:-:S04]  /*0410*/  ISETP.NE.U32.AND P1, PT, RZ, UR4, PT ;  /* 0x00000004ff007c0c */ /* 0x008fc8000bf25070 */
[----:B------:R-:W-:-:S13]  /*0420*/  ISETP.NE.AND.EX P1, PT, RZ, UR5, PT, P1 ;  /* 0x00000005ff007c0c */ /* 0x000fda000bf25310 */
[----:B------:R-:W-:Y:S05]  /*0430*/  @P1 BRA P0, `(.L_x_8) ;  /* 0x0000000000281947 */ /* 0x000fea0000000000 */
[----:B------:R-:W-:Y:S01]  /*0440*/  UISETP.NE.U32.AND UP0, UPT, UR8, URZ, UPT ;  /* 0x000000ff0800728c */ /* 0x000fe2000bf05070 */
[----:B-----5:R-:W-:Y:S01]  /*0450*/  FSETP.NEU.AND P0, PT, R26, RZ, PT ;  /* 0x000000ff1a00720b */ /* 0x020fe20003f0d000 */
[----:B------:R-:W-:Y:S02]  /*0460*/  UISETP.NE.U32.AND UP2, UPT, UR4, URZ, UPT ;  /* 0x000000ff0400728c */ /* 0x000fe4000bf45070 */
[----:B------:R-:W-:Y:S02]  /*0470*/  UISETP.NE.AND.EX UP1, UPT, UR9, URZ, UPT, UP0 ;  /* 0x000000ff0900728c */ /* 0x000fe4000bf25300 */
[----:B------:R-:W-:-:S04]  /*0480*/  UISETP.NE.AND.EX UP0, UPT, UR5, URZ, UPT, UP2 ;  /* 0x000000ff0500728c */ /* 0x000fc8000bf05320 */
[----:B------:R-:W-:-:S04]  /*0490*/  USEL UR4, URZ, 0xffffffff, UP0 ;  /* 0xffffffffff047887 */ /* 0x000fc80008000000 */
[----:B------:R-:W-:Y:S01]  /*04a0*/  VOTEU.ANY UP0, P0 ;  /* 0x0000000000ff7886 */ /* 0x000fe20000000100 */
[----:B------:R-:W-:-:S04]  /*04b0*/  @!UP1 USEL UR4, URZ, 0xffffffff, UP0 ;  /* 0xffffffffff049887 */ /* 0x000fc80008000000 */
[----:B------:R-:W-:-:S04]  /*04c0*/  ULOP3.LUT UR4, UR4, 0x1, URZ, 0xc0, !UPT ;  /* 0x0000000104047892 */ /* 0x000fc8000f8ec0ff */
[----:B------:R-:W-:-:S11]  /*04d0*/  UISETP.NE.U32.AND UP5, UPT, UR4, 0x1, UPT ;  /* 0x000000010400788c */ /* 0x000fd6000bfa5070 */
.L_x_8:
[----:B------:R-:W3:Y:S01]  /*04e0*/  SHFL.IDX PT, R2, R69, RZ, 0x1f ;  /* 0x00001fff45027589 */ /* 0x000ee200000e0000 */
[----:B------:R-:W-:-:S04]  /*04f0*/  UISETP.NE.AND UP0, UPT, UR17, 0x2, UPT ;  /* 0x000000021100788c */ /* 0x000fc8000bf05270 */
[----:B------:R-:W-:Y:S01]  /*0500*/  USEL UR48, URZ, 0x1, UP0 ;  /* 0x00000001ff307887 */ /* 0x000fe20008000000 */
[----:B---3--:R-:W-:-:S13]  /*0510*/  ISETP.NE.AND P0, PT, R2, RZ, PT ;  /* 0x000000ff0200720c */ /* 0x008fda0003f05270 */
[----:B------:R-:W-:Y:S05]  /*0520*/  @P0 BRA `(.L_x_9) ;  /* 0x0000000000840947 */ /* 0x000fea0003800000 */
[----:B------:R-:W-:Y:S01]  /*0530*/  ELECT P0, URZ, PT ;  /* 0x0000000000ff782f */ /* 0x000fe20003800000 */
[----:B------:R-:W-:-:S12]  /*0540*/  BSSY.RECONVERGENT B0, `(.L_x_9) ;  /* 0x000001f000007945 */ /* 0x000fd80003800200 */
[----:B------:R-:W-:Y:S05]  /*0550*/  @!P0 BRA `(.L_x_10) ;  /* 0x0000000000748947 */ /* 0x000fea0003800000 */
[----:B------:R-:W3:Y:S01]  /*0560*/  S2UR UR4, SR_CgaCtaId ;  /* 0x00000000000479c3 */ /* 0x000ee20000008800 */
[----:B------:R-:W-:Y:S01]  /*0570*/  UMOV UR5, 0x400 ;  /* 0x0000040000057882 */ /* 0x000fe20000000000 */
[----:B------:R-:W-:Y:S01]  /*0580*/  UMOV UR8, 0x1 ;  /* 0x0000000100087882 */ /* 0x000fe20000000000 */
[----:B------:R-:W-:Y:S01]  /*0590*/  UMOV UR6, 0x5 ;  /* 0x0000000500067882 */ /* 0x000fe20000000000 */
[----:B------:R-:W-:-:S04]  /*05a0*/  UIADD3 UR8, UPT, UPT, -UR8, 0x100000, URZ ;  /* 0x0010000008087890 */ /* 0x000fc8000fffe1ff */
[----:B------:R-:W-:Y:S02]  /*05b0*/  USHF.L.U32 UR9, UR8, 0xb, URZ ;  /* 0x0000000b08097899 */ /* 0x000fe400080006ff */
[----:B------:R-:W-:Y:S02]  /*05c0*/  USHF.L.U32 UR8, UR8, 0x1, URZ ;  /* 0x0000000108087899 */ /* 0x000fe400080006ff */
[----:B------:R-:W-:-:S04]  /*05d0*/  UIADD3 UR6, UPT, UPT, -UR6, 0x100000, URZ ;  /* 0x0010000006067890 */ /* 0x000fc8000fffe1ff */
[----:B------:R-:W-:Y:S02]  /*05e0*/  USHF.L.U32 UR7, UR6, 0xb, URZ ;  /* 0x0000000b06077899 */ /* 0x000fe400080006ff */
[----:B------:R-:W-:Y:S02]  /*05f0*/  USHF.L.U32 UR6, UR6, 0x1, URZ ;  /* 0x0000000106067899 */ /* 0x000fe400080006ff */
[----:B---3--:R-:W-:Y:S01]  /*0600*/  ULEA UR4, UR4, UR5, 0x18 ;  /* 0x0000000504047291 */ /* 0x008fe2000f8ec0ff */
[----:B------:R-:W3:Y:S11]  /*0610*/  FENCE.VIEW.ASYNC.S ;  /* 0x00000000000073c6 */ /* 0x000ef60000000000 */
[----:B---3--:R3:W4:Y:S01]  /*0620*/  SYNCS.EXCH.64 URZ, [UR4], UR8 ;  /* 0x0000000804ff75b2 */ /* 0x0087220008000100 */
[----:B------:R3:W1:Y:S01]  /*0630*/  SYNCS.EXCH.64 URZ, [UR4+0x40], UR6 ;  /* 0x0000400604ff75b2 */ /* 0x0006620008000100 */
        /* <DEDUP_REMOVED lines=13> */
[----:B------:R3:W1:Y:S02]  /*0710*/  SYNCS.EXCH.64 URZ, [UR4+0x78], UR6 ;  /* 0x0000780604ff75b2 */ /* 0x0006640008000100 */
[----:B---3--:R-:W-:Y:S01]  /*0720*/  NOP ;  /* 0x0000000000007918 */ /* 0x008fe20000000000 */
.L_x_10:
[----:B------:R-:W-:Y:S05]  /*0730*/  BSYNC.RECONVERGENT B0 ;  /* 0x0000000000007941 */ /* 0x000fea0003800200 */
.L_x_9:
[----:B------:R-:W3:Y:S01]  /*0740*/  SHFL.IDX PT, R2, R69, RZ, 0x1f ;  /* 0x00001fff45027589 */ /* 0x000ee200000e0000 */
[----:B------:R-:W-:Y:S01]  /*0750*/  NOP ;  /* 0x0000000000007918 */ /* 0x000fe20000000000 */
[----:B---3--:R-:W-:-:S13]  /*0760*/  ISETP.NE.AND P0, PT, R2, 0x1, PT ;  /* 0x000000010200780c */ /* 0x008fda0003f05270 */
[----:B------:R-:W-:Y:S05]  /*0770*/  @P0 BRA `(.L_x_11) ;  /* 0x0000000000580947 */ /* 0x000fea0003800000 */
        /* <DEDUP_REMOVED lines=9> */
[----:B------:R-:W-:Y:S01]  /*0810*/  USHF.L.U32 UR6, UR6, 0x1, URZ ;  /* 0x0000000106067899 */ /* 0x000fe200080006ff */
[----:B------:R-:W-:Y:S01]  /*0820*/  ELECT P0, URZ, PT ;  /* 0x0000000000ff782f */ /* 0x000fe20003800000 */
[----:B---3--:R-:W-:Y:S01]  /*0830*/  ULEA UR4, UR4, UR5, 0x18 ;  /* 0x0000000504047291 */ /* 0x008fe2000f8ec0ff */
[----:B------:R-:W3:Y:S11]  /*0840*/  FENCE.VIEW.ASYNC.S ;  /* 0x00000000000073c6 */ /* 0x000ef60000000000 */
[----:B---3--:R3:W1:Y:S01]  /*0850*/  SYNCS.EXCH.64 URZ, [UR4+0x80], UR8 ;  /* 0x0000800804ff75b2 */ /* 0x0086620008000100 */
[----:B------:R3:W1:Y:S01]  /*0860*/  SYNCS.EXCH.64 URZ, [UR4+0xa0], UR6 ;  /* 0x0000a00604ff75b2 */ /* 0x0006620008000100 */
[----:B------:R3:W1:Y:S01]  /*0870*/  SYNCS.EXCH.64 URZ, [UR4+0x88], UR8 ;  /* 0x0000880804ff75b2 */ /* 0x0006620008000100 */
[----:B------:R3:W1:Y:S01]  /*0880*/  SYNCS.EXCH.64 URZ, [UR4+0xa8], UR6 ;  /* 0x0000a80604ff75b2 */ /* 0x0006620008000100 */
[----:B------:R3:W1:Y:S01]  /*0890*/  SYNCS.EXCH.64 URZ, [UR4+0x90], UR8 ;  /* 0x0000900804ff75b2 */ /* 0x0006620008000100 */
[----:B------:R3:W1:Y:S01]  /*08a0*/  SYNCS.EXCH.64 URZ, [UR4+0xb0], UR6 ;  /* 0x0000b00604ff75b2 */ /* 0x0006620008000100 */
[----:B------:R3:W1:Y:S01]  /*08b0*/  SYNCS.EXCH.64 URZ, [UR4+0x98], UR8 ;  /* 0x0000980804ff75b2 */ /* 0x0006620008000100 */
[----:B------:R3:W1:Y:S01]  /*08c0*/  SYNCS.EXCH.64 URZ, [UR4+0xb8], UR6 ;  /* 0x0000b80604ff75b2 */ /* 0x0006620008000100 */
[----:B------:R-:W-:Y:S01]  /*08d0*/  NOP ;  /* 0x0000000000007918 */ /* 0x000fe20000000000 */
.L_x_11:
[----:B------:R-:W2:Y:S01]  /*08e0*/  SHFL.IDX PT, R2, R69, RZ, 0x1f ;  /* 0x00001fff45027589 */ /* 0x000ea200000e0000 */
[----:B------:R-:W-:Y:S01]  /*08f0*/  NOP ;  /* 0x0000000000007918 */ /* 0x000fe20000000000 */
[----:B--2---:R-:W-:-:S13]  /*0900*/  ISETP.NE.AND P0, PT, R2, 0x3, PT ;  /* 0x000000030200780c */ /* 0x004fda0003f05270 */
[----:B------:R-:W-:Y:S05]  /*0910*/  @P0 BRA `(.L_x_12) ;  /* 0x0000000000300947 */ /* 0x000fea0003800000 */
[----:B---3--:R-:W2:Y:S01]  /*0920*/  S2UR UR4, SR_CgaCtaId ;  /* 0x00000000000479c3 */ /* 0x008ea20000008800 */
[----:B------:R-:W-:Y:S01]  /*0930*/  UMOV UR6, 0x400 ;  /* 0x0000040000067882 */ /* 0x000fe20000000000 */
[----:B------:R-:W-:Y:S01]  /*0940*/  UMOV UR5, 0x20 ;  /* 0x0000002000057882 */ /* 0x000fe20000000000 */
[----:B------:R-:W-:Y:S01]  /*0950*/  ELECT P0, URZ, PT ;  /* 0x0000000000ff782f */ /* 0x000fe20003800000 */
[----:B--2---:R-:W-:Y:S02]  /*0960*/  ULEA UR6, UR4, UR6, 0x18 ;  /* 0x0000000604067291 */ /* 0x004fe4000f8ec0ff */
[----:B------:R-:W-:-:S04]  /*0970*/  UIADD3 UR4, UPT, UPT, -UR5, 0x100000, URZ ;  /* 0x0010000005047890 */ /* 0x000fc8000fffe1ff */
[----:B------:R-:W-:Y:S02]  /*0980*/  USHF.L.U32 UR5, UR4, 0xb, URZ ;  /* 0x0000000b04057899 */ /* 0x000fe400080006ff */
[----:B------:R-:W-:Y:S01]  /*0990*/  USHF.L.U32 UR4, UR4, 0x1, URZ ;  /* 0x0000000104047899 */ /* 0x000fe200080006ff */
[----:B------:R-:W2:Y:S11]  /*09a0*/  FENCE.VIEW.ASYNC.S ;  /* 0x00000000000073c6 */ /* 0x000eb60000000000 */
[----:B--2---:R2:W3:Y:S01]  /*09b0*/  SYNCS.EXCH.64 URZ, [UR6+0xc0], UR4 ;  /* 0x0000c00406ff75b2 */ /* 0x0044e20008000100 */
[----:B------:R2:W1:Y:S01]  /*09c0*/  SYNCS.EXCH.64 URZ, [UR6+0xc8], UR4 ;  /* 0x0000c80406ff75b2 */ /* 0x0004620008000100 */
[----:B------:R-:W-:Y:S01]  /*09d0*/  NOP ;  /* 0x0000000000007918 */ /* 0x000fe20000000000 */
.L_x_12:
[----:B------:R-:W4:Y:S01]  /*09e0*/  SHFL.IDX PT, R2, R69, RZ, 0x1f ;  /* 0x00001fff45027589 */ /* 0x000f2200000e0000 */
[----:B------:R-:W-:Y:S01]  /*09f0*/  NOP ;  /* 0x0000000000007918 */ /* 0x000fe20000000000 */
[----:B----4-:R-:W-:-:S13]  /*0a00*/  ISETP.NE.AND P0, PT, R2, 0x4, PT ;  /* 0x000000040200780c */ /* 0x010fda0003f05270 */
[----:B------:R-:W-:Y:S05]  /*0a10*/  @P0 BRA `(.L_x_13) ;  /* 0x00000000004c0947 */ /* 0x000fea0003800000 */
[----:B--23--:R-:W2:Y:S01]  /*0a20*/  S2UR UR6, SR_CgaCtaId ;  /* 0x00000000000679c3 */ /* 0x00cea20000008800 */
[----:B------:R-:W-:Y:S01]  /*0a30*/  UMOV UR4, 0x720 ;  /* 0x0000072000047882 */ /* 0x000fe20000000000 */
[----:B------:R-:W-:Y:S01]  /*0a40*/  UMOV UR5, 0x400 ;  /* 0x0000040000057882 */ /* 0x000fe20000000000 */
[----:B------:R-:W-:Y:S01]  /*0a50*/  USEL UR4, UR4, 0x620, UP5 ;  /* 0x0000062004047887 */ /* 0x000fe2000a800000 */
[----:B------:R-:W-:Y:S01]  /*0a60*/  UMOV UR8, 0x1 ;  /* 0x0000000100087882 */ /* 0x000fe20000000000 */
[----:B------:R-:W-:Y:S01]  /*0a70*/  ELECT P0, URZ, PT ;  /* 0x0000000000ff782f */ /* 0x000fe20003800000 */
[----:B------:R-:W-:-:S04]  /*0a80*/  UIADD3 UR8, UPT, UPT, -UR8, 0x100000, URZ ;  /* 0x0010000008087890 */ /* 0x000fc8000fffe1ff */
[----:B------:R-:W-:Y:S02]  /*0a90*/  USHF.L.U32 UR9, UR8, 0xb, URZ ;  /* 0x0000000b08097899 */ /* 0x000fe400080006ff */
[----:B------:R-:W-:Y:S02]  /*0aa0*/  USHF.L.U32 UR8, UR8, 0x1, URZ ;  /* 0x0000000108087899 */ /* 0x000fe400080006ff */
[----:B--2---:R-:W-:Y:S02]  /*0ab0*/  ULEA UR6, UR6, UR5, 0x18 ;  /* 0x0000000506067291 */ /* 0x004fe4000f8ec0ff */
[----:B------:R-:W-:-:S04]  /*0ac0*/  UIADD3 UR4, UPT, UPT, -UR4, 0x100000, URZ ;  /* 0x0010000004047890 */ /* 0x000fc8000fffe1ff */
[----:B------:R-:W-:Y:S02]  /*0ad0*/  USHF.L.U32 UR5, UR4, 0xb, URZ ;  /* 0x0000000b04057899 */ /* 0x000fe400080006ff */
[----:B------:R-:W-:Y:S01]  /*0ae0*/  USHF.L.U32 UR4, UR4, 0x1, URZ ;  /* 0x0000000104047899 */ /* 0x000fe200080006ff */
[----:B------:R-:W2:Y:S03]  /*0af0*/  FENCE.VIEW.ASYNC.S ;  /* 0x00000000000073c6 */ /* 0x000ea60000000000 */
[----:B--2---:R4:W2:Y:S08]  /*0b00*/  SYNCS.EXCH.64 URZ, [UR6+0xd0], UR8 ;  /* 0x0000d00806ff75b2 */ /* 0x0048b00008000100 */
[----:B------:R4:W3:Y:S01]  /*0b10*/  SYNCS.EXCH.64 URZ, [UR6+0xe0], UR4 ;  /* 0x0000e00406ff75b2 */ /* 0x0008e20008000100 */
[----:B------:R4:W1:Y:S01]  /*0b20*/  SYNCS.EXCH.64 URZ, [UR6+0xd8], UR8 ;  /* 0x0000d80806ff75b2 */ /* 0x0008620008000100 */
[----:B------:R4:W1:Y:S02]  /*0b30*/  SYNCS.EXCH.64 URZ, [UR6+0xe8], UR4 ;  /* 0x0000e80406ff75b2 */ /* 0x0008640008000100 */
[----:B----4-:R-:W-:Y:S01]  /*0b40*/  NOP ;  /* 0x0000000000007918 */ /* 0x010fe20000000000 */
.L_x_13:
[----:B------:R-:W4:Y:S01]  /*0b50*/  SHFL.IDX PT, R2, R69, RZ, 0x1f ;  /* 0x00001fff45027589 */ /* 0x000f2200000e0000 */
[----:B------:R-:W-:Y:S01]  /*0b60*/  NOP ;  /* 0x0000000000007918 */ /* 0x000fe20000000000 */
[----:B----4-:R-:W-:-:S13]  /*0b70*/  ISETP.NE.AND P0, PT, R2, 0x5, PT ;  /* 0x000000050200780c */ /* 0x010fda0003f05270 */
[----:B------:R-:W-:Y:S05]  /*0b80*/  @P0 BRA `(.L_x_14) ;  /* 0x0000000000580947 */ /* 0x000fea0003800000 */
[----:B--23--:R-:W2:Y:S01]  /*0b90*/  S2UR UR4, SR_CgaCtaId ;  /* 0x00000000000479c3 */ /* 0x00cea20000008800 */
        /* <DEDUP_REMOVED lines=10> */
[----:B--2---:R-:W-:Y:S01]  /*0c40*/  ULEA UR4, UR4, UR5, 0x18 ;  /* 0x0000000504047291 */ /* 0x004fe2000f8ec0ff */
[----:B------:R-:W2:Y:S11]  /*0c50*/  FENCE.VIEW.ASYNC.S ;  /* 0x00000000000073c6 */ /* 0x000eb60000000000 */
[----:B--2---:R4:W2:Y:S01]  /*0c60*/  SYNCS.EXCH.64 URZ, [UR4+0xf0], UR8 ;  /* 0x0000f00804ff75b2 */ /* 0x0048a20008000100 */
[----:B------:R4:W3:Y:S01]  /*0c70*/  SYNCS.EXCH.64 URZ, [UR4+0x110], UR6 ;  /* 0x0001100604ff75b2 */ /* 0x0008e20008000100 */
[----:B------:R4:W1:Y:S01]  /*0c80*/  SYNCS.EXCH.64 URZ, [UR4+0xf8], UR8 ;  /* 0x0000f80804ff75b2 */ /* 0x0008620008000100 */
[----:B------:R4:W1:Y:S01]  /*0c90*/  SYNCS.EXCH.64 URZ, [UR4+0x118], UR6 ;  /* 0x0001180604ff75b2 */ /* 0x0008620008000100 */
[----:B------:R4:W1:Y:S01]  /*0ca0*/  SYNCS.EXCH.64 URZ, [UR4+0x100], UR8 ;  /* 0x0001000804ff75b2 */ /* 0x0008620008000100 */
[----:B------:R4:W1:Y:S01]  /*0cb0*/  SYNCS.EXCH.64 URZ, [UR4+0x120], UR6 ;  /* 0x0001200604ff75b2 */ /* 0x0008620008000100 */
[----:B------:R4:W1:Y:S01]  /*0cc0*/  SYNCS.EXCH.64 URZ, [UR4+0x108], UR8 ;  /* 0x0001080804ff75b2 */ /* 0x0008620008000100 */
[----:B------:R4:W1:Y:S02]  /*0cd0*/  SYNCS.EXCH.64 URZ, [UR4+0x128], UR6 ;  /* 0x0001280604ff75b2 */ /* 0x0008640008000100 */
[----:B----4-:R-:W-:Y:S01]  /*0ce0*/  NOP ;  /* 0x0000000000007918 */ /* 0x010fe20000000000 */
.L_x_14:
[----:B------:R-:W4:Y:S01]  /*0cf0*/  SHFL.IDX PT, R2, R69, RZ, 0x1f ;  /* 0x00001fff45027589 */ /* 0x000f2200000e0000 */
[----:B------:R-:W-:Y:S01]  /*0d00*/  NOP ;  /* 0x0000000000007918 */ /* 0x000fe20000000000 */
[----:B----4-:R-:W-:-:S13]  /*0d10*/  ISETP.NE.AND P0, PT, R2, 0x3, PT ;  /* 0x000000030200780c */ /* 0x010fda0003f05270 */
[----:B------:R-:W-:Y:S05]  /*0d20*/  @P0 BRA `(.L_x_15) ;  /* 0x0000000000380947 */ /* 0x000fea0003800000 */
[----:B--2---:R-:W2:Y:S01]  /*0d30*/  S2UR UR5, SR_CgaCtaId ;  /* 0x00000000000579c3 */ /* 0x004ea20000008800 */
[----:B---3--:R-:W-:Y:S01]  /*0d40*/  UMOV UR4, 0x400 ;  /* 0x0000040000047882 */ /* 0x008fe20000000000 */
[----:B------:R-:W-:Y:S01]  /*0d50*/  UMOV UR6, 0x20 ;  /* 0x0000002000067882 */ /* 0x000fe20000000000 */
[----:B------:R-:W-:Y:S01]  /*0d60*/  ELECT P0, URZ, PT ;  /* 0x0000000000ff782f */ /* 0x000fe20003800000 */
[----:B------:R-:W-:-:S04]  /*0d70*/  UIADD3 UR6, UPT, UPT, -UR6, 0x100000, URZ ;  /* 0x0010000006067890 */ /* 0x000fc8000fffe1ff */
[----:B------:R-:W-:Y:S02]  /*0d80*/  USHF.L.U32 UR7, UR6, 0xb, URZ ;  /* 0x0000000b06077899 */ /* 0x000fe400080006ff */
[----:B------:R-:W-:Y:S02]  /*0d90*/  USHF.L.U32 UR6, UR6, 0x1, URZ ;  /* 0x0000000106067899 */ /* 0x000fe400080006ff */
[----:B--2---:R-:W-:Y:S01]  /*0da0*/  ULEA UR4, UR5, UR4, 0x18 ;  /* 0x0000000405047291 */ /* 0x004fe2000f8ec0ff */
[----:B------:R-:W2:Y:S11]  /*0db0*/  FENCE.VIEW.ASYNC.S ;  /* 0x00000000000073c6 */ /* 0x000eb60000000000 */
[----:B--2---:R4:W2:Y:S01]  /*0dc0*/  SYNCS.EXCH.64 URZ, [UR4+0x130], UR6 ;  /* 0x0001300604ff75b2 */ /* 0x0048a20008000100 */
[----:B------:R4:W3:Y:S01]  /*0dd0*/  SYNCS.EXCH.64 URZ, [UR4+0x140], UR6 ;  /* 0x0001400604ff75b2 */ /* 0x0008e20008000100 */
[----:B------:R4:W1:Y:S01]  /*0de0*/  SYNCS.EXCH.64 URZ, [UR4+0x138], UR6 ;  /* 0x0001380604ff75b2 */ /* 0x0008620008000100 */
[----:B------:R4:W1:Y:S02]  /*0df0*/  SYNCS.EXCH.64 URZ, [UR4+0x148], UR6 ;  /* 0x0001480604ff75b2 */ /* 0x0008640008000100 */
[----:B----4-:R-:W-:Y:S01]  /*0e00*/  NOP ;  /* 0x0000000000007918 */ /* 0x010fe20000000000 */
.L_x_15:
[----:B------:R-:W4:Y:S01]  /*0e10*/  LDCU UR33, c[0x0][0x36c] ;  /* 0x00006d80ff2177ac */ /* 0x000f220008000800 */
[----:B------:R-:W-:Y:S01]  /*0e20*/  ISETP.NE.OR P3, PT, R0, 0x2, !P3 ;  /* 0x000000020000780c */ /* 0x000fe20005f65670 */
[----:B------:R-:W-:Y:S01]  /*0e30*/  NOP ;  /* 0x0000000000007918 */ /* 0x000fe20000000000 */
[----:B------:R-:W-:Y:S01]  /*0e40*/  LOP3.LUT R0, R80, 0x1f, RZ, 0xc0, !PT ;  /* 0x0000001f50007812 */ /* 0x000fe200078ec0ff */
[----:B------:R-:W-:Y:S02]  /*0e50*/  UISETP.NE.AND UP6, UPT, UR17, URZ, UPT ;  /* 0x000000ff1100728c */ /* 0x000fe4000bfc5270 */
[----:B----4-:R-:W-:-:S09]  /*0e60*/  UISETP.EQ.U32.AND UP0, UPT, UR33, 0x1, UPT ;  /* 0x000000012100788c */ /* 0x010fd2000bf02070 */
[----:B------:R-:W-:Y:S05]  /*0e70*/  BRA.U !UP0, `(.L_x_16) ;  /* 0x0000000108087547 */ /* 0x000fea000b800000 */
[----:B-123--:R-:W-:Y:S01]  /*0e80*/  UCGABAR_ARV ;  /* 0x00000000000079c7 */ /* 0x00efe20008000000 */
[----:B------:R-:W-:Y:S05]  /*0e90*/  BRA `(.L_x_17) ;  /* 0x0000000000047947 */ /* 0x000fea0003800000 */
.L_x_16:
[----:B-123--:R-:W-:Y:S01]  /*0ea0*/  NOP ;  /* 0x0000000000007918 */ /* 0x00efe20000000000 */
.L_x_17:
[----:B------:R-:W1:Y:S01]  /*0eb0*/  S2UR UR16, SR_CTAID.X ;  /* 0x00000000001079c3 */ /* 0x000e620000002500 */
[----:B------:R-:W-:-:S05]  /*0ec0*/  CS2R.32 R71, SR_CgaSize ;  /* 0x0000000000477805 */ /* 0x000fca0000008a00 */
[----:B------:R-:W-:-:S05]  /*0ed0*/  IMAD R71, R71, -0xa0, RZ ;  /* 0xffffff6047477824 */ /* 0x000fca00078e02ff */
[----:B------:R-:W-:-:S14]  /*0ee0*/  R2UR UR5, R71 ;  /* 0x00000000470572ca */ /* 0x000fdc00000e0000 */
[----:B------:R-:W2:Y:S01]  /*0ef0*/  LDCU UR5, c[0x0][UR5+0x2b0] ;  /* 0x00005600050577ac */ /* 0x000ea20008000800 */
[----:B------:R-:W-:-:S05]  /*0f00*/  CS2R.32 R71, SR_CgaSize ;  /* 0x0000000000477805 */ /* 0x000fca0000008a00 */
[----:B------:R-:W-:-:S05]  /*0f10*/  IMAD R71, R71, -0xa0, RZ ;  /* 0xffffff6047477824 */ /* 0x000fca00078e02ff */
[----:B------:R-:W-:-:S14]  /*0f20*/  R2UR UR4, R71 ;  /* 0x00000000470472ca */ /* 0x000fdc00000e0000 */
[----:B------:R-:W3:Y:S01]  /*0f30*/  LDCU UR4, c[0x0][UR4+0x2b4] ;  /* 0x00005680040477ac */ /* 0x000ee20008000800 */
[----:B------:R-:W4:Y:S01]  /*0f40*/  S2UR UR20, SR_CTAID.Y ;  /* 0x00000000001479c3 */ /* 0x000f220000002600 */
[----:B------:R-:W-:-:S05]  /*0f50*/  CS2R.32 R71, SR_CgaSize ;  /* 0x0000000000477805 */ /* 0x000fca0000008a00 */
[----:B------:R-:W-:-:S05]  /*0f60*/  IMAD R71, R71, -0xa0, RZ ;  /* 0xffffff6047477824 */ /* 0x000fca00078e02ff */
[----:B------:R-:W-:-:S14]  /*0f70*/  R2UR UR7, R71 ;  /* 0x00000000470772ca */ /* 0x000fdc00000e0000 */
[----:B------:R-:W3:Y:S01]  /*0f80*/  LDCU UR7, c[0x0][UR7+0x2a0] ;  /* 0x00005400070777ac */ /* 0x000ee20008000800 */
[----:B------:R-:W-:-:S05]  /*0f90*/  CS2R.32 R71, SR_CgaSize ;  /* 0x0000000000477805 */ /* 0x000fca0000008a00 */
[----:B------:R-:W-:-:S05]  /*0fa0*/  IMAD R71, R71, -0xa0, RZ ;  /* 0xffffff6047477824 */ /* 0x000fca00078e02ff */
[----:B------:R-:W-:-:S14]  /*0fb0*/  R2UR UR8, R71 ;  /* 0x00000000470872ca */ /* 0x000fdc00000e0000 */
[----:B------:R-:W3:Y:S01]  /*0fc0*/  LDCU UR8, c[0x0][UR8+0x2a4] ;  /* 0x00005480080877ac */ /* 0x000ee20008000800 */
[----:B------:R-:W3:Y:S01]  /*0fd0*/  S2UR UR6, SR_CgaCtaId ;  /* 0x00000000000679c3 */ /* 0x000ee20000008800 */
[----:B------:R-:W3:Y:S01]  /*0fe0*/  LDCU UR21, c[0x0][0xb24] ;  /* 0x00016480ff1577ac */ /* 0x000ee20008000800 */
[----:B------:R-:W3:Y:S01]  /*0ff0*/  LDCU UR42, c[0x0][0xb24] ;  /* 0x00016480ff2a77ac */ /* 0x000ee20008000800 */
[----:B-1----:R-:W-:Y:S01]  /*1000*/  I2FP.F32.U32 R3, UR16 ;  /* 0x0000001000037c45 */ /* 0x002fe20008201000 */
[----:B------:R-:W1:Y:S04]  /*1010*/  LDCU UR29, c[0x0][0xb30] ;  /* 0x00016600ff1d77ac */ /* 0x000e680008000800 */
[----:B--2---:R-:W-:Y:S01]  /*1020*/  FMUL R3, R3, UR5 ;  /* 0x0000000503037c20 */ /* 0x004fe20008400000 */
[----:B------:R-:W-:Y:S01]  /*1030*/  UMOV UR14, 0x55 ;  /* 0x00000055000e7882 */ /* 0x000fe20000000000 */
[----:B------:R-:W-:Y:S01]  /*1040*/  UMOV UR15, 0x3 ;  /* 0x00000003000f7882 */ /* 0x000fe20000000000 */
[----:B----4-:R-:W-:-:S03]  /*1050*/  I2FP.F32.U32 R2, UR20 ;  /* 0x0000001400027c45 */ /* 0x010fc60008201000 */
[----:B------:R-:W2:Y:S02]  /*1060*/  F2I.U32.TRUNC.NTZ R3, R3 ;  /* 0x0000000300037305 */ /* 0x000ea4000020f000 */
[----:B---3--:R-:W-:Y:S01]  /*1070*/  FMUL R2, R2, UR4 ;  /* 0x0000000402027c20 */ /* 0x008fe20008400000 */
[----:B------:R-:W-:Y:S02]  /*1080*/  ULOP3.LUT UR50, UR6, 0x1, URZ, 0xc0, !UPT ;  /* 0x0000000106327892 */ /* 0x000fe4000f8ec0ff */
[----:B------:R-:W-:-:S03]  /*1090*/  USHF.R.U32.HI UR32, URZ, 0x1, UR6 ;  /* 0x00000001ff207899 */ /* 0x000fc60008011606 */
[----:B------:R-:W3:Y:S01]  /*10a0*/  F2I.U32.TRUNC.NTZ R2, R2 ;  /* 0x0000000200027305 */ /* 0x000ee2000020f000 */
[----:B------:R-:W-:Y:S02]  /*10b0*/  USHF.L.U32 UR31, UR6, 0x8, URZ ;  /* 0x00000008061f7899 */ /* 0x000fe400080006ff */
[----:B------:R-:W-:Y:S02]  /*10c0*/  USHF.L.U32 UR30, UR6, 0xb, URZ ;  /* 0x0000000b061e7899 */ /* 0x000fe400080006ff */
[----:B------:R-:W-:Y:S01]  /*10d0*/  ULOP3.LUT UR5, UR6, 0x6, URZ, 0xc0, !UPT ;  /* 0x0000000606057892 */ /* 0x000fe2000f8ec0ff */
[----:B--2---:R-:W-:Y:S01]  /*10e0*/  R2UR UR4, R3 ;  /* 0x00000000030472ca */ /* 0x004fe200000e0000 */
[----:B------:R-:W-:Y:S02]  /*10f0*/  UISETP.GT.U32.AND UP1, UPT, UR50, 0xffff, UPT ;  /* 0x0000ffff3200788c */ /* 0x000fe4000bf24070 */
[----:B------:R-:W-:Y:S02]  /*1100*/  UISETP.GT.U32.AND UP0, UPT, UR5, 0xffff, UPT ;  /* 0x0000ffff0500788c */ /* 0x000fe4000bf04070 */
[----:B------:R-:W-:-:S02]  /*1110*/  USEL UR27, UR50, 0xffff, !UP1 ;  /* 0x0000ffff321b7887 */ /* 0x000fc4000c800000 */
[----:B------:R-:W-:Y:S01]  /*1120*/  USEL UR26, UR5, 0xffff, !UP0 ;  /* 0x0000ffff051a7887 */ /* 0x000fe2000c000000 */
[----:B---3--:R-:W-:Y:S02]  /*1130*/  R2UR UR6, R2 ;  /* 0x00000000020672ca */ /* 0x008fe400000e0000 */
[----:B------:R-:W-:-:S03]  /*1140*/  PRMT R2, RZ, 0x7610, R2 ;  /* 0x00007610ff027816 */ /* 0x000fc60000000002 */
[----:B------:R-:W-:-:S04]  /*1150*/  UIADD3 UR5, UPT, UPT, -UR4, URZ, URZ ;  /* 0x000000ff04057290 */ /* 0x000fc8000fffe1ff */
[----:B------:R-:W-:-:S04]  /*1160*/  UIMAD UR5, UR7, UR5, UR16 ;  /* 0x00000005070572a4 */ /* 0x000fc8000f8e0210 */
[----:B------:R-:W-:Y:S02]  /*1170*/  UIADD3 UR4, UPT, UPT, -UR6, URZ, URZ ;  /* 0x000000ff06047290 */ /* 0x000fe4000fffe1ff */
[----:B------:R-:W-:Y:S02]  /*1180*/  IMAD.U32 R71, RZ, RZ, UR5 ;  /* 0x00000005ff477e24 */ /* 0x000fe4000f8e00ff */
[----:B------:R-:W-:-:S06]  /*1190*/  UIMAD UR4, UR8, UR4, UR20 ;  /* 0x00000004080472a4 */ /* 0x000fcc000f8e0214 */
[----:B------:R-:W-:Y:S01]  /*11a0*/  IMAD.U32 R70, RZ, RZ, UR4 ;  /* 0x00000004ff467e24 */ /* 0x000fe2000f8e00ff */
[----:B-1----:R-:W-:Y:S06]  /*11b0*/  BRA.U UP6, `(.L_x_18) ;  /* 0x0000000106747547 */ /* 0x002fec000b800000 */
[----:B------:R-:W-:Y:S02]  /*11c0*/  R2UR UR4, R70 ;  /* 0x00000000460472ca */ /* 0x000fe400000e0000 */
[----:B------:R-:W-:-:S11]  /*11d0*/  R2UR UR7, R71 ;  /* 0x00000000470772ca */ /* 0x000fd600000e0000 */
[----:B------:R-:W-:Y:S02]  /*11e0*/  UISETP.NE.AND UP2, UPT, UR4, 0x2, UPT ;  /* 0x000000020400788c */ /* 0x000fe4000bf45270 */
[----:B------:R-:W-:Y:S02]  /*11f0*/  UISETP.NE.AND UP4, UPT, UR4, URZ, UPT ;  /* 0x000000ff0400728c */ /* 0x000fe4000bf85270 */
[----:B------:R-:W-:Y:S02]  /*1200*/  UISETP.NE.AND UP0, UPT, UR4, 0x1, UPT ;  /* 0x000000010400788c */ /* 0x000fe4000bf05270 */
[----:B------:R-:W-:Y:S02]  /*1210*/  UISETP.NE.AND UP1, UPT, UR4, 0x3, UPT ;  /* 0x000000030400788c */ /* 0x000fe4000bf25270 */
[----:B------:R-:W-:Y:S02]  /*1220*/  USEL UR4, URZ, 0x10, UP2 ;  /* 0x00000010ff047887 */ /* 0x000fe40009000000 */
[----:B------:R-:W-:-:S02]  /*1230*/  USEL UR12, URZ, 0x20, UP2 ;  /* 0x00000020ff0c7887 */ /* 0x000fc40009000000 */
[----:B------:R-:W-:Y:S02]  /*1240*/  UISETP.NE.AND UP3, UPT, UR7, URZ, UPT ;  /* 0x000000ff0700728c */ /* 0x000fe4000bf65270 */
[----:B------:R-:W-:Y:S02]  /*1250*/  USEL UR5, URZ, 0x4, UP0 ;  /* 0x00000004ff057887 */ /* 0x000fe40008000000 */
[----:B------:R-:W-:Y:S02]  /*1260*/  UISETP.NE.AND UP2, UPT, UR7, URZ, UP4 ;  /* 0x000000ff0700728c */ /* 0x000fe4000a745270 */
[----:B------:R-:W-:Y:S02]  /*1270*/  USEL UR11, URZ, 0x8, UP0 ;  /* 0x00000008ff0b7887 */ /* 0x000fe40008000000 */
[----:B------:R-:W-:Y:S02]  /*1280*/  UISETP.NE.AND UP0, UPT, UR7, 0x1, UPT ;  /* 0x000000010700788c */ /* 0x000fe4000bf05270 */
[----:B------:R-:W-:-:S02]  /*1290*/  USEL UR6, URZ, 0x2, UP4 ;  /* 0x00000002ff067887 */ /* 0x000fc4000a000000 */
[----:B------:R-:W-:Y:S02]  /*12a0*/  USEL UR7, URZ, 0x40, UP1 ;  /* 0x00000040ff077887 */ /* 0x000fe40008800000 */
[----:B------:R-:W-:Y:S02]  /*12b0*/  USEL UR10, URZ, 0x1, UP2 ;  /* 0x00000001ff0a7887 */ /* 0x000fe40009000000 */
[----:B------:R-:W-:Y:S02]  /*12c0*/  USEL UR8, UR5, 0x4, UP3 ;  /* 0x0000000405087887 */ /* 0x000fe40009800000 */
[----:B------:R-:W-:Y:S02]  /*12d0*/  USEL UR4, UR4, 0x10, UP3 ;  /* 0x0000001004047887 */ /* 0x000fe40009800000 */
[----:B------:R-:W-:Y:S02]  /*12e0*/  USEL UR9, UR7, 0x40, UP3 ;  /* 0x0000004007097887 */ /* 0x000fe40009800000 */
[----:B------:R-:W-:-:S02]  /*12f0*/  USEL UR5, UR6, 0x2, UP0 ;  /* 0x0000000206057887 */ /* 0x000fc40008000000 */
[----:B------:R-:W-:Y:S02]  /*1300*/  UIADD3 UR4, UPT, UPT, UR4, UR8, UR10 ;  /* 0x0000000804047290 */ /* 0x000fe4000fffe00a */
[----:B------:R-:W-:Y:S02]  /*1310*/  USEL UR13, URZ, 0x80, UP1 ;  /* 0x00000080ff0d7887 */ /* 0x000fe40008800000 */
[----:B------:R-:W-:Y:S02]  /*1320*/  USEL UR7, UR11, 0x8, UP0 ;  /* 0x000000080b077887 */ /* 0x000fe40008000000 */
[----:B------:R-:W-:Y:S02]  /*1330*/  USEL UR6, UR12, 0x20, UP0 ;  /* 0x000000200c067887 */ /* 0x000fe40008000000 */
[----:B------:R-:W-:Y:S02]  /*1340*/  UIADD3 UR4, UPT, UPT, UR5, UR9, UR4 ;  /* 0x0000000905047290 */ /* 0x000fe4000fffe004 */
[----:B------:R-:W-:-:S02]  /*1350*/  USEL UR5, UR13, 0x80, UP0 ;  /* 0x000000800d057887 */ /* 0x000fc40008000000 */
[----:B------:R-:W-:-:S04]  /*1360*/  UIADD3 UR4, UPT, UPT, UR6, UR7, UR4 ;  /* 0x0000000706047290 */ /* 0x000fc8000fffe004 */
[----:B------:R-:W-:-:S06]  /*1370*/  UIADD3 UR4, UPT, UPT, UR4, UR5, URZ ;  /* 0x0000000504047290 */ /* 0x000fcc000fffe0ff */
[----:B------:R-:W-:-:S07]  /*1380*/  IMAD.U32 R2, RZ, RZ, UR4 ;  /* 0x00000004ff027e24 */ /* 0x000fce000f8e00ff */
.L_x_18:
[----:B------:R-:W1:Y:S01]  /*1390*/  S2UR UR36, SR_CTAID.Z ;  /* 0x00000000002479c3 */ /* 0x000e620000002700 */
[----:B------:R-:W-:Y:S02]  /*13a0*/  UISETP.GE.AND UP0, UPT, UR21, 0x1, UPT ;  /* 0x000000011500788c */ /* 0x000fe4000bf06270 */
[----:B------:R-:W-:Y:S02]  /*13b0*/  ULOP3.LUT UR27, UR27, 0xffff, URZ, 0xc0, !UPT ;  /* 0x0000ffff1b1b7892 */ /* 0x000fe4000f8ec0ff */
[----:B------:R-:W-:Y:S02]  /*13c0*/  ULOP3.LUT UR26, UR26, 0xffff, URZ, 0xc0, !UPT ;  /* 0x0000ffff1a1a7892 */ /* 0x000fe4000f8ec0ff */
[----:B------:R-:W-:Y:S02]  /*13d0*/  UISETP.NE.AND UP3, UPT, UR17, 0x2, UPT ;  /* 0x000000021100788c */ /* 0x000fe4000bf65270 */
[----:B------:R-:W-:Y:S02]  /*13e0*/  ULOP3.LUT UR31, UR31, 0x600, URZ, 0xc0, !UPT ;  /* 0x000006001f1f7892 */ /* 0x000fe4000f8ec0ff */
[----:B------:R-:W-:-:S02]  /*13f0*/  ULOP3.LUT UR30, UR30, 0x800, URZ, 0xc0, !UPT ;  /* 0x000008001e1e7892 */ /* 0x000fc4000f8ec0ff */
[----:B------:R-:W-:Y:S02]  /*1400*/  USHF.L.U32 UR27, UR14, UR27, URZ ;  /* 0x0000001b0e1b7299 */ /* 0x000fe400080006ff */
[----:B------:R-:W-:Y:S01]  /*1410*/  USHF.L.U32 UR26, UR15, UR26, URZ ;  /* 0x0000001a0f1a7299 */ /* 0x000fe200080006ff */
[----:B------:R-:W-:Y:S11]  /*1420*/  BRA.U !UP0, `(.L_x_19) ;  /* 0x0000000108d47547 */ /* 0x000ff6000b800000 */
[----:B------:R-:W2:Y:S01]  /*1430*/  LDCU.128 UR12, c[0x0][0xb10] ;  /* 0x00016200ff0c77ac */ /* 0x000ea20008000c00 */
[----:B------:R-:W3:Y:S01]  /*1440*/  LDCU UR6, c[0x0][0x370] ;  /* 0x00006e00ff0677ac */ /* 0x000ee20008000800 */
[----:B------:R-:W4:Y:S01]  /*1450*/  LDCU UR5, c[0x0][0x374] ;  /* 0x00006e80ff0577ac */ /* 0x000f220008000800 */
[----:B------:R-:W1:Y:S01]  /*1460*/  LDCU UR28, c[0x0][0xb0c] ;  /* 0x00016180ff1c77ac */ /* 0x000e620008000800 */
[----:B------:R-:W1:Y:S01]  /*1470*/  LDCU UR7, c[0x0][0xb20] ;  /* 0x00016400ff0777ac */ /* 0x000e620008000800 */
[----:B------:R-:W1:Y:S01]  /*1480*/  LDCU.64 UR8, c[0x0][0xb28] ;  /* 0x00016500ff0877ac */ /* 0x000e620008000a00 */
[----:B--2---:R-:W-:Y:S02]  /*1490*/  UISETP.NE.AND UP0, UPT, UR14, 0x1, UPT ;  /* 0x000000010e00788c */ /* 0x004fe4000bf05270 */
[----:B----4-:R-:W-:Y:S02]  /*14a0*/  UIMAD.WIDE.U32 UR10, UR5, UR15, URZ ;  /* 0x0000000f050a72a5 */ /* 0x010fe4000f8e00ff */
[----:B---3--:R-:W-:-:S02]  /*14b0*/  UIMAD.WIDE.U32 UR22, UR6, UR12, URZ ;  /* 0x0000000c061672a5 */ /* 0x008fc4000f8e00ff */
[----:B-1----:R-:W-:Y:S02]  /*14c0*/  UISETP.NE.AND UP1, UPT, UR28, 0x1, UPT ;  /* 0x000000011c00788c */ /* 0x002fe4000bf25270 */
[----:B------:R-:W-:Y:S01]  /*14d0*/  UISETP.NE.AND UP2, UPT, UR21, 0x1, UPT ;  /* 0x000000011500788c */ /* 0x000fe2000bf45270 */
[----:B------:R-:W-:Y:S02]  /*14e0*/  UMOV UR10, UR11 ;  /* 0x0000000b000a7c82 */ /* 0x000fe40008000000 */
[----:B------:R-:W-:Y:S01]  /*14f0*/  UMOV UR22, UR23 ;  /* 0x0000001700167c82 */ /* 0x000fe20008000000 */
[----:B------:R-:W-:Y:S02]  /*1500*/  @UP0 USHF.R.U32.HI UR5, URZ, UR7, UR10 ;  /* 0x00000007ff050299 */ /* 0x000fe4000801160a */
[----:B------:R-:W-:Y:S02]  /*1510*/  UIMAD.WIDE.U32 UR24, UR20, UR15, URZ ;  /* 0x0000000f141872a5 */ /* 0x000fe4000f8e00ff */
[----:B------:R-:W-:-:S02]  /*1520*/  UIMAD.WIDE.U32 UR10, UR5, UR8, URZ ;  /* 0x00000008050a72a5 */ /* 0x000fc4000f8e00ff */
[----:B------:R-:W-:Y:S02]  /*1530*/  @UP1 USHF.R.U32.HI UR6, URZ, UR13, UR22 ;  /* 0x0000000dff061299 */ /* 0x000fe40008011616 */
[----:B------:R-:W-:Y:S02]  /*1540*/  UIMAD.WIDE.U32 UR18, UR16, UR12, URZ ;  /* 0x0000000c101272a5 */ /* 0x000fe4000f8e00ff */
[----:B------:R-:W-:Y:S01]  /*1550*/  UIMAD.WIDE.U32 UR22, UR6, UR8, URZ ;  /* 0x00000008061672a5 */ /* 0x000fe2000f8e00ff */
[----:B------:R-:W-:Y:S01]  /*1560*/  UMOV UR4, UR25 ;  /* 0x0000001900047c82 */ /* 0x000fe20008000000 */
[----:B------:R-:W-:Y:S01]  /*1570*/  UMOV UR10, UR11 ;  /* 0x0000000b000a7c82 */ /* 0x000fe20008000000 */
[----:B------:R-:W-:Y:S02]  /*1580*/  USHF.R.U32.HI UR4, URZ, UR7, UR4 ;  /* 0x00000007ff047299 */ /* 0x000fe40008011604 */
[----:B------:R-:W-:Y:S02]  /*1590*/  @UP2 USHF.R.U32.HI UR5, URZ, UR9, UR10 ;  /* 0x00000009ff052299 */ /* 0x000fe4000801160a */
[----:B------:R-:W-:Y:S01]  /*15a0*/  UMOV UR7, UR23 ;  /* 0x0000001700077c82 */ /* 0x000fe20008000000 */
[----:B------:R-:W-:Y:S01]  /*15b0*/  UMOV UR18, UR19 ;  /* 0x0000001300127c82 */ /* 0x000fe20008000000 */
[----:B------:R-:W-:-:S02]  /*15c0*/  @UP2 USHF.R.U32.HI UR6, URZ, UR9, UR7 ;  /* 0x00000009ff062299 */ /* 0x000fc40008011607 */
[----:B------:R-:W-:Y:S02]  /*15d0*/  USHF.R.U32.HI UR13, URZ, UR13, UR18 ;  /* 0x0000000dff0d7299 */ /* 0x000fe40008011612 */
[----:B------:R-:W-:Y:S02]  /*15e0*/  USEL UR4, UR20, UR4, !UP0 ;  /* 0x0000000414047287 */ /* 0x000fe4000c000000 */
[----:B------:R-:W-:Y:S02]  /*15f0*/  UIMAD UR7, UR5, UR21, URZ ;  /* 0x00000015050772a4 */ /* 0x000fe4000f8e02ff */
[----:B------:R-:W-:Y:S02]  /*1600*/  USEL UR5, UR16, UR13, !UP1 ;  /* 0x0000000d10057287 */ /* 0x000fe4000c800000 */
[----:B------:R-:W-:Y:S02]  /*1610*/  UIMAD UR12, UR6, UR21, URZ ;  /* 0x00000015060c72a4 */ /* 0x000fe4000f8e02ff */
[----:B------:R-:W-:-:S02]  /*1620*/  UISETP.GE.AND UP0, UPT, UR4, UR7, UPT ;  /* 0x000000070400728c */ /* 0x000fc4000bf06270 */
[----:B------:R-:W-:Y:S02]  /*1630*/  UIMAD.WIDE.U32 UR10, UR4, UR8, URZ ;  /* 0x00000008040a72a5 */ /* 0x000fe4000f8e00ff */
[----:B------:R-:W-:Y:S02]  /*1640*/  UISETP.GE.OR UP0, UPT, UR5, UR12, UP0 ;  /* 0x0000000c0500728c */ /* 0x000fe40008706670 */
[----:B------:R-:W-:Y:S02]  /*1650*/  UIMAD.WIDE.U32 UR12, UR5, UR8, URZ ;  /* 0x00000008050c72a5 */ /* 0x000fe4000f8e00ff */
[----:B------:R-:W-:Y:S01]  /*1660*/  UIADD3 UR10, UPT, UPT, -UR4, URZ, URZ ;  /* 0x000000ff040a7290 */ /* 0x000fe2000fffe1ff */
[----:B------:R-:W-:Y:S01]  /*1670*/  UMOV UR8, UR11 ;  /* 0x0000000b00087c82 */ /* 0x000fe20008000000 */
[----:B------:R-:W-:Y:S02]  /*1680*/  UIADD3 UR11, UPT, UPT, -UR5, URZ, URZ ;  /* 0x000000ff050b7290 */ /* 0x000fe4000fffe1ff */
[----:B------:R-:W-:-:S03]  /*1690*/  USHF.R.U32.HI UR8, URZ, UR9, UR8 ;  /* 0x00000009ff087299 */ /* 0x000fc60008011608 */
[----:B------:R-:W-:Y:S01]  /*16a0*/  @!UP0 UMOV UR7, UR13 ;  /* 0x0000000d00078c82 */ /* 0x000fe20008000000 */
[----:B------:R-:W-:Y:S02]  /*16b0*/  UIMAD UR20, UR14, UR10, UR20 ;  /* 0x0000000a0e1472a4 */ /* 0x000fe4000f8e0214 */
[----:B------:R-:W-:Y:S02]  /*16c0*/  USEL UR8, UR4, UR8, !UP2 ;  /* 0x0000000804087287 */ /* 0x000fe4000d000000 */
[----:B------:R-:W-:Y:S02]  /*16d0*/  @!UP0 USHF.R.U32.HI UR7, URZ, UR9, UR7 ;  /* 0x00000009ff078299 */ /* 0x000fe40008011607 */
[----:B------:R-:W-:Y:S02]  /*16e0*/  UIADD3 UR9, UPT, UPT, -UR8, URZ, URZ ;  /* 0x000000ff08097290 */ /* 0x000fe4000fffe1ff */
[----:B------:R-:W-:Y:S02]  /*16f0*/  @!UP0 USEL UR7, UR5, UR7, !UP2 ;  /* 0x0000000705078287 */ /* 0x000fe4000d000000 */
[----:B------:R-:W-:-:S02]  /*1700*/  UIMAD UR9, UR21, UR9, UR4 ;  /* 0x00000009150972a4 */ /* 0x000fc4000f8e0204 */
[----:B------:R-:W-:Y:S02]  /*1710*/  @!UP0 UIADD3 UR8, UPT, UPT, UR8, -UR7, URZ ;  /* 0x8000000708088290 */ /* 0x000fe4000fffe0ff */
[----:B------:R-:W-:Y:S02]  /*1720*/  @!UP0 UIMAD UR6, UR9, UR6, UR7 ;  /* 0x00000006090682a4 */ /* 0x000fe4000f8e0207 */
[----:B------:R-:W-:Y:S02]  /*1730*/  @!UP0 UIMAD UR4, UR8, UR21, UR5 ;  /* 0x00000015080482a4 */ /* 0x000fe4000f8e0205 */
[----:B------:R-:W-:Y:S02]  /*1740*/  UIMAD UR16, UR28, UR11, UR16 ;  /* 0x0000000b1c1072a4 */ /* 0x000fe4000f8e0210 */
[----:B------:R-:W-:Y:S01]  /*1750*/  UIMAD UR20, UR4, UR14, UR20 ;  /* 0x0000000e041472a4 */ /* 0x000fe2000f8e0214 */
[----:B------:R-:W-:Y:S02]  /*1760*/  @!UP0 UMOV UR5, UR6 ;  /* 0x0000000600058c82 */ /* 0x000fe40008000000 */
[----:B------:R-:W-:-:S12]  /*1770*/  UIMAD UR16, UR5, UR28, UR16 ;  /* 0x0000001c051072a4 */ /* 0x000fd8000f8e0210 */
.L_x_19:
[----:B------:R-:W-:-:S09]  /*1780*/  UISETP.NE.AND UP0, UPT, UR29, 0x1, UPT ;  /* 0x000000011d00788c */ /* 0x000fd2000bf05270 */
[----:B------:R-:W-:Y:S05]  /*1790*/  BRA.U UP0, `(.L_x_20) ;  /* 0x0000000100447547 */ /* 0x000fea000b800000 */
[----:B------:R-:W2:Y:S01]  /*17a0*/  LDCU.128 UR8, c[0x0][0xb10] ;  /* 0x00016200ff0877ac */ /* 0x000ea20008000c00 */
[----:B------:R-:W3:Y:S01]  /*17b0*/  LDCU UR12, c[0x0][0xb0c] ;  /* 0x00016180ff0c77ac */ /* 0x000ee20008000800 */
[----:B------:R-:W4:Y:S01]  /*17c0*/  LDCU UR13, c[0x0][0xb20] ;  /* 0x00016400ff0d77ac */ /* 0x000f220008000800 */
[----:B--2---:R-:W-:Y:S02]  /*17d0*/  UIMAD.WIDE.U32 UR6, UR16, UR8, URZ ;  /* 0x00000008100672a5 */ /* 0x004fe4000f8e00ff */
[----:B------:R-:W-:Y:S02]  /*17e0*/  UIMAD.WIDE.U32 UR4, UR20, UR11, URZ ;  /* 0x0000000b140472a5 */ /* 0x000fe4000f8e00ff */
[----:B---3--:R-:W-:Y:S02]  /*17f0*/  UISETP.NE.AND UP1, UPT, UR12, 0x1, UPT ;  /* 0x000000010c00788c */ /* 0x008fe4000bf25270 */
[----:B------:R-:W-:Y:S01]  /*1800*/  UISETP.NE.AND UP0, UPT, UR10, 0x1, UPT ;  /* 0x000000010a00788c */ /* 0x000fe2000bf05270 */
[----:B------:R-:W-:-:S02]  /*1810*/  UMOV UR6, UR7 ;  /* 0x0000000700067c82 */ /* 0x000fc40008000000 */
[----:B------:R-:W-:Y:S01]  /*1820*/  UMOV UR4, UR5 ;  /* 0x0000000500047c82 */ /* 0x000fe20008000000 */
[----:B------:R-:W-:Y:S02]  /*1830*/  USHF.R.U32.HI UR6, URZ, UR9, UR6 ;  /* 0x00000009ff067299 */ /* 0x000fe40008011606 */
[----:B----4-:R-:W-:Y:S02]  /*1840*/  USHF.R.U32.HI UR4, URZ, UR13, UR4 ;  /* 0x0000000dff047299 */ /* 0x010fe40008011604 */
[----:B------:R-:W-:Y:S02]  /*1850*/  USEL UR5, UR16, UR6, !UP1 ;  /* 0x0000000610057287 */ /* 0x000fe4000c800000 */
[----:B------:R-:W-:-:S04]  /*1860*/  USEL UR4, UR20, UR4, !UP0 ;  /* 0x0000000414047287 */ /* 0x000fc8000c000000 */
[----:B------:R-:W-:Y:S02]  /*1870*/  UIADD3 UR6, UPT, UPT, UR5, -UR4, URZ ;  /* 0x8000000405067290 */ /* 0x000fe4000fffe0ff */
[----:B------:R-:W-:Y:S02]  /*1880*/  UIADD3 UR4, UPT, UPT, -UR5, UR4, URZ ;  /* 0x0000000405047290 */ /* 0x000fe4000fffe1ff */
[----:B------:R-:W-:Y:S02]  /*1890*/  UIMAD UR20, UR6, UR10, UR20 ;  /* 0x0000000a061472a4 */ /* 0x000fe4000f8e0214 */
[----:B------:R-:W-:-:S12]  /*18a0*/  UIMAD UR16, UR4, UR12, UR16 ;  /* 0x0000000c041072a4 */ /* 0x000fd8000f8e0210 */
.L_x_20:
[----:B------:R-:W-:-:S09]  /*18b0*/  UISETP.EQ.U32.AND UP0, UPT, UR33, 0x1, UPT ;  /* 0x000000012100788c */ /* 0x000fd2000bf02070 */
[----:B------:R-:W-:Y:S05]  /*18c0*/  BRA.U !UP0, `(.L_x_21) ;  /* 0x00000001080c7547 */ /* 0x000fea000b800000 */
[----:B------:R-:W-:Y:S01]  /*18d0*/  UCGABAR_WAIT ;  /* 0x0000000000007dc7 */ /* 0x000fe20008000000 */
[----:B------:R-:W-:Y:S01]  /*18e0*/  CCTL.IVALL ;  /* 0x00000000ff00798f */ /* 0x000fe20002000000 */
[----:B------:R-:W-:Y:S05]  /*18f0*/  BRA `(.L_x_22) ;  /* 0x0000000000047947 */ /* 0x000fea0003800000 */
.L_x_21:
[----:B------:R-:W-:Y:S06]  /*1900*/  BAR.SYNC.DEFER_BLOCKING 0x0 ;  /* 0x0000000000007b1d */ /* 0x000fec0000010000 */
.L_x_22:
[----:B------:R-:W-:Y:S05]  /*1910*/  BRA.U UP3, `(.L_x_23) ;  /* 0x00000015036c7547 */ /* 0x000fea000b800000 */
[----:B------:R-:W2:Y:S01]  /*1920*/  LDCU UR7, c[0x0][0x38c] ;  /* 0x00007180ff0777ac */ /* 0x000ea20008000800 */
[----:B------:R-:W3:Y:S01]  /*1930*/  S2UR UR8, SR_CgaCtaId ;  /* 0x00000000000879c3 */ /* 0x000ee20000008800 */
[----:B------:R-:W-:Y:S01]  /*1940*/  PLOP3.LUT P1, PT, PT, PT, UP5, 0x80, 0x8 ;  /* 0x000000000008781c */ /* 0x000fe20003f2f058 */
[----:B------:R-:W-:Y:S01]  /*1950*/  IMAD.MOV.U32 R12, RZ, RZ, 0x1 ;  /* 0x00000001ff0c7424 */ /* 0x000fe200078e00ff */
[----:B------:R-:W-:Y:S01]  /*1960*/  UISETP.NE.AND UP0, UPT, UR17, URZ, UPT ;  /* 0x000000ff1100728c */ /* 0x000fe2000bf05270 */
[----:B------:R-:W-:Y:S01]  /*1970*/  ISETP.EQ.OR P2, PT, R0, RZ, P3 ;  /* 0x000000ff0000720c */ /* 0x000fe20001f42670 */
[----:B------:R-:W-:Y:S01]  /*1980*/  UMOV UR21, 0x400 ;  /* 0x0000040000157882 */ /* 0x000fe20000000000 */
[----:B------:R-:W-:Y:S01]  /*1990*/  USHF.L.U32 UR5, UR32, 0x4, URZ ;  /* 0x0000000420057899 */ /* 0x000fe200080006ff */
[----:B------:R-:W-:Y:S01]  /*19a0*/  PLOP3.LUT P1, PT, P1, PT, PT, 0x8, 0x80 ;  /* 0x000000000080781c */ /* 0x000fe20000f2e170 */
[----:B------:R-:W-:Y:S01]  /*19b0*/  USEL UR25, UR48, 0x2, UP0 ;  /* 0x0000000230197887 */ /* 0x000fe20008000000 */
[----:B------:R-:W-:Y:S01]  /*19c0*/  CS2R R10, SRZ ;  /* 0x00000000000a7805 */ /* 0x000fe2000001ff00 */
[----:B------:R-:W-:Y:S01]  /*19d0*/  IMAD.MOV.U32 R9, RZ, RZ, RZ ;  /* 0x000000ffff097224 */ /* 0x000fe200078e00ff */
[----:B------:R-:W4:Y:S01]  /*19e0*/  LDCU UR43, c[0x0][0x370] ;  /* 0x00006e00ff2b77ac */ /* 0x000f220008000800 */
[----:B------:R-:W-:Y:S01]  /*19f0*/  IMAD.MOV.U32 R8, RZ, RZ, 0x1 ;  /* 0x00000001ff087424 */ /* 0x000fe200078e00ff */
[----:B------:R-:W1:Y:S01]  /*1a00*/  LDCU.64 UR28, c[0x0][0x348] ;  /* 0x00006900ff1c77ac */ /* 0x000e620008000a00 */
[----:B--2---:R-:W-:-:S02]  /*1a10*/  UIADD3 UR6, UPT, UPT, UR7, 0x1f, URZ ;  /* 0x0000001f07067890 */ /* 0x004fc4000fffe0ff */
[----:B------:R-:W-:Y:S02]  /*1a20*/  UIADD3 UR49, UPT, UPT, UR7, 0x3e, URZ ;  /* 0x0000003e07317890 */ /* 0x000fe4000fffe0ff */
[----:B------:R-:W-:Y:S02]  /*1a30*/  USHF.R.S32.HI UR4, URZ, 0x1f, UR6 ;  /* 0x0000001fff047899 */ /* 0x000fe40008011406 */
[----:B---3--:R-:W-:Y:S02]  /*1a40*/  ULEA UR21, UR8, UR21, 0x18 ;  /* 0x0000001508157291 */ /* 0x008fe4000f8ec0ff */
[----:B------:R-:W-:Y:S02]  /*1a50*/  ULEA.HI UR4, UR4, UR6, URZ, 0x5 ;  /* 0x0000000604047291 */ /* 0x000fe4000f8f28ff */
[----:B------:R-:W-:Y:S02]  /*1a60*/  UIADD3 UR6, UPT, UPT, UR7, -0x1, URZ ;  /* 0xffffffff07067890 */ /* 0x000fe4000fffe0ff */
[----:B------:R-:W-:-:S02]  /*1a70*/  USHF.R.S32.HI UR45, URZ, 0x5, UR4 ;  /* 0x00000005ff2d7899 */ /* 0x000fc40008011404 */
[----:B------:R-:W-:Y:S02]  /*1a80*/  UISETP.GE.U32.AND UP1, UPT, UR6, -0x3f, UPT ;  /* 0xffffffc10600788c */ /* 0x000fe4000bf26070 */
[----:B------:R-:W-:Y:S02]  /*1a90*/  UISETP.LT.U32.AND UP0, UPT, UR45, 0x8, UPT ;  /* 0x000000082d00788c */ /* 0x000fe4000bf01070 */
[----:B------:R-:W-:Y:S02]  /*1aa0*/  ULEA UR38, UR31, UR21, 0x2 ;  /* 0x000000151f267291 */ /* 0x000fe4000f8e10ff */
[----:B------:R-:W-:Y:S02]  /*1ab0*/  USEL UR44, UR45, 0x8, UP0 ;  /* 0x000000082d2c7887 */ /* 0x000fe40008000000 */
[----:B------:R-:W-:Y:S02]  /*1ac0*/  ULEA UR37, UR30, UR21, 0x2 ;  /* 0x000000151e257291 */ /* 0x000fe4000f8e10ff */
[----:B------:R-:W-:-:S02]  /*1ad0*/  UIADD3 UR24, UPT, UPT, UR44, -0x1, URZ ;  /* 0xffffffff2c187890 */ /* 0x000fc4000fffe0ff */
[----:B------:R-:W-:Y:S01]  /*1ae0*/  @UP1 UIADD3 UR24, UPT, UPT, UR44, URZ, URZ ;  /* 0x000000ff2c181290 */ /* 0x000fe2000fffe0ff */
[----:B------:R-:W2:Y:S01]  /*1af0*/  LDCU UR41, c[0x0][0x374] ;  /* 0x00006e80ff2977ac */ /* 0x000ea20008000800 */
[----:B------:R-:W-:Y:S02]  /*1b00*/  ULOP3.LUT UR47, UR5, 0x30, URZ, 0xe2, !UPT ;  /* 0x00000030052f7892 */ /* 0x000fe4000f8ee2ff */
[----:B------:R-:W-:Y:S02]  /*1b10*/  UIADD3 UR38, UPT, UPT, UR38, 0x8800, URZ ;  /* 0x0000880026267890 */ /* 0x000fe4000fffe0ff */
[----:B------:R-:W-:Y:S02]  /*1b20*/  UIADD3 UR37, UPT, UPT, UR37, 0x18800, URZ ;  /* 0x0001880025257890 */ /* 0x000fe4000fffe0ff */
[----:B------:R-:W-:Y:S02]  /*1b30*/  UIADD3 UR46, UPT, UPT, UR45, -UR44, URZ ;  /* 0x8000002c2d2e7290 */ /* 0x000fe4000fffe0ff */
[----:B------:R-:W-:Y:S01]  /*1b40*/  UIADD3 UR24, UPT, UPT, UR24, 0x1, URZ ;  /* 0x0000000118187890 */ /* 0x000fe2000fffe0ff */
[----:B-1--4-:R-:W-:-:S11]  /*1b50*/  UMOV UR7, URZ ;  /* 0x000000ff00077c82 */ /* 0x012fd60008000000 */
.L_x_43:
[----:B-1----:R-:W1:Y:S02]  /*1b60*/  S2UR UR4, SR_CgaCtaId ;  /* 0x00000000000479c3 */ /* 0x002e640000008800 */
[----:B-1----:R-:W-:-:S09]  /*1b70*/  UISETP.NE.AND UP0, UPT, UR4, URZ, UPT ;  /* 0x000000ff0400728c */ /* 0x002fd2000bf05270 */
[----:B------:R-:W-:Y:S05]  /*1b80*/  BRA.U UP0, `(.L_x_24) ;  /* 0x0000000100287547 */ /* 0x000fea000b800000 */
[----:B------:R-:W-:Y:S02]  /*1b90*/  LEA R0, R9, UR21, 0x3 ;  /* 0x0000001509007c11 */ /* 0x000fe4000f8e18ff */
[----:B------:R-:W-:-:S04]  /*1ba0*/  SHF.L.U32 R3, R8, 0x1f, RZ ;  /* 0x0000001f08037819 */ /* 0x000fc800000006ff */
[----:B------:R-:W1:Y:S02]  /*1bb0*/  SYNCS.PHASECHK.TRANS64.TRYWAIT P0, [R0+URZ+0x140], R3 ;  /* 0x00014003000075a7 */ /* 0x000e6400080011ff */
[----:B-1----:R-:W-:Y:S05]  /*1bc0*/  @!P0 BRA `(.L_x_25) ;  /* 0x0000006800d88947 */ /* 0x002fea0003800000 */
.L_x_143:
[----:B------:R3:W-:Y:S01]  /*1bd0*/  SYNCS.ARRIVE.TRANS64.A1T0 RZ, [R0+URZ+0x130], RZ ;  /* 0x000130ff00ff79a7 */ /* 0x0007e200081000ff */
[----:B------:R-:W-:-:S05]  /*1be0*/  VIADD R9, R9, 0x1 ;  /* 0x0000000109097836 */ /* 0x000fca0000000000 */
[----:B------:R-:W-:-:S04]  /*1bf0*/  ISETP.NE.AND P0, PT, R9, 0x2, PT ;  /* 0x000000020900780c */ /* 0x000fc80003f05270 */
[----:B-1----:R-:W-:Y:S02]  /*1c00*/  SEL R3, RZ, 0x1, P0 ;  /* 0x00000001ff037807 */ /* 0x002fe40000000000 */
[----:B------:R-:W-:Y:S02]  /*1c10*/  SEL R9, R9, RZ, P0 ;  /* 0x000000ff09097207 */ /* 0x000fe40000000000 */
[----:B------:R-:W-:-:S07]  /*1c20*/  LOP3.LUT R8, R8, R3, RZ, 0x3c, !PT ;  /* 0x0000000308087212 */ /* 0x000fce00078e3cff */
.L_x_24:
[----:B------:R-:W-:Y:S01]  /*1c30*/  ULEA UR4, UR7, UR21, 0x3 ;  /* 0x0000001507047291 */ /* 0x000fe2000f8e18ff */
[----:B---3--:R-:W-:Y:S01]  /*1c40*/  SHF.L.U32 R0, R12, 0x1f, RZ ;  /* 0x0000001f0c007819 */ /* 0x008fe200000006ff */
[----:B------:R-:W-:Y:S02]  /*1c50*/  UISETP.GE.U32.AND UP0, UPT, UR49, 0x3f, UPT ;  /* 0x0000003f3100788c */ /* 0x000fe4000bf06070 */
[----:B------:R-:W-:Y:S02]  /*1c60*/  ULEA UR11, UR20, UR50, 0x1 ;  /* 0x00000032140b7291 */ /* 0x000fe4000f8e08ff */
[----:B------:R-:W-:Y:S02]  /*1c70*/  ULEA UR35, UR16, UR47, 0x6 ;  /* 0x0000002f10237291 */ /* 0x000fe4000f8e30ff */
[----:B------:R-:W-:Y:S01]  /*1c80*/  USHF.L.U32 UR11, UR11, 0x6, URZ ;  /* 0x000000060b0b7899 */ /* 0x000fe200080006ff */
[----:B------:R1:W3:Y:S01]  /*1c90*/  SYNCS.PHASECHK.TRANS64.TRYWAIT P0, [UR4+0x40], R0 ;  /* 0x00004000ff0075a7 */ /* 0x0002e20008001104 */
[----:B------:R-:W-:Y:S01]  /*1ca0*/  UMOV UR6, URZ ;  /* 0x000000ff00067c82 */ /* 0x000fe20008000000 */
[----:B------:R-:W-:Y:S09]  /*1cb0*/  BRA.U !UP0, `(.L_x_26) ;  /* 0x0000000108c87547 */ /* 0x000ff2000b800000 */
[----:B------:R-:W-:Y:S01]  /*1cc0*/  UMOV UR13, URZ ;  /* 0x000000ff000d7c82 */ /* 0x000fe20008000000 */
[----:B------:R-:W-:-:S05]  /*1cd0*/  UMOV UR4, UR7 ;  /* 0x0000000700047c82 */ /* 0x000fca0008000000 */
.L_x_32:
[----:B------:R-:W-:Y:S01]  /*1ce0*/  ULEA UR33, UR4, UR21, 0x3 ;  /* 0x0000001504217291 */ /* 0x000fe2000f8e18ff */
[----:B---3--:R-:W-:Y:S01]  /*1cf0*/  @!P3 MOV R2, 0x6000 ;  /* 0x000060000002b802 */ /* 0x008fe20000000f00 */
[----:B-1-3--:R-:W-:Y:S10]  /*1d00*/  @P0 BRA `(.L_x_27) ;  /* 0x00000000000c0947 */ /* 0x00aff40003800000 */
[----:B------:R-:W-:-:S04]  /*1d10*/  SHF.L.U32 R3, R12, 0x1f, RZ ;  /* 0x0000001f0c037819 */ /* 0x000fc800000006ff */
[----:B------:R-:W3:Y:S02]  /*1d20*/  SYNCS.PHASECHK.TRANS64.TRYWAIT P0, [UR33+0x40], R3 ;  /* 0x00004003ff0075a7 */ /* 0x000ee40008001121 */
[----:B---3--:R-:W-:Y:S05]  /*1d30*/  @!P0 BRA `(.L_x_28) ;  /* 0x0000006800908947 */ /* 0x008fea0003800000 */
.L_x_27:
[----:B------:R3:W-:Y:S01]  /*1d40*/  @!P3 SYNCS.ARRIVE.TRANS64 RZ, [UR33], R2 ;  /* 0x00000002ffffb9a7 */ /* 0x0007e20008000021 */
[----:B------:R-:W-:-:S04]  /*1d50*/  ULOP3.LUT UR5, UR25, 0x2, URZ, 0xfc, !UPT ;  /* 0x0000000219057892 */ /* 0x000fc8000f8efcff */
[----:B------:R-:W-:-:S09]  /*1d60*/  UISETP.NE.AND UP0, UPT, UR5, 0x2, UPT ;  /* 0x000000020500788c */ /* 0x000fd2000bf05270 */
[----:B------:R-:W-:Y:S05]  /*1d70*/  BRA.U UP0, `(.L_x_29) ;  /* 0x0000000100047547 */ /* 0x000fea000b800000 */
[----:B--2---:R-:W-:Y:S05]  /*1d80*/  BPT.TRAP 0x1 ;  /* 0x000000040000795c */ /* 0x004fea0000300000 */
.L_x_29:
[----:B------:R-:W-:Y:S04]  /*1d90*/  BSSY.RECONVERGENT B0, `(.L_x_30) ;  /* 0x0000003000007945 */ /* 0x000fe80003800200 */
[----:B------:R-:W-:Y:S05]  /*1da0*/  @P2 BRA `(.L_x_31) ;  /* 0x0000000000042947 */ /* 0x000fea0003800000 */
[----:B--2---:R-:W-:Y:S05]  /*1db0*/  BPT.TRAP 0x1 ;  /* 0x000000040000795c */ /* 0x004fea0000300000 */
.L_x_31:
[----:B--2---:R-:W-:Y:S05]  /*1dc0*/  BSYNC.RECONVERGENT B0 ;  /* 0x0000000000007941 */ /* 0x004fea0003800200 */
.L_x_30:
[----:B------:R-:W-:Y:S02]  /*1dd0*/  UIADD3 UR5, UPT, UPT, UR4, 0x1, URZ ;  /* 0x0000000104057890 */ /* 0x000fe4000fffe0ff */
[----:B------:R-:W-:Y:S02]  /*1de0*/  USHF.L.U32 UR34, UR13, 0x5, URZ ;  /* 0x000000050d227899 */ /* 0x000fe400080006ff */
[----:B------:R-:W-:Y:S02]  /*1df0*/  UISETP.NE.AND UP0, UPT, UR5, 0x8, UPT ;  /* 0x000000080500788c */ /* 0x000fe4000bf05270 */
[----:B------:R-:W-:Y:S02]  /*1e00*/  UIADD3 UR13, UPT, UPT, UR13, 0x1, URZ ;  /* 0x000000010d0d7890 */ /* 0x000fe4000fffe0ff */
[----:B------:R-:W-:Y:S02]  /*1e10*/  USEL UR6, URZ, 0x1, UP0 ;  /* 0x00000001ff067887 */ /* 0x000fe40008000000 */
[----:B------:R-:W-:-:S02]  /*1e20*/  USEL UR7, UR5, URZ, UP0 ;  /* 0x000000ff05077287 */ /* 0x000fc40008000000 */
[----:B------:R-:W-:Y:S02]  /*1e30*/  UIADD3 UR14, UP1, UPT, UR28, 0x80, URZ ;  /* 0x000000801c0e7890 */ /* 0x000fe4000ff3e0ff */
[----:B------:R-:W-:Y:S01]  /*1e40*/  ULEA UR5, UR7, UR21, 0x3 ;  /* 0x0000001507057291 */ /* 0x000fe2000f8e18ff */
[----:B------:R-:W-:Y:S01]  /*1e50*/  LOP3.LUT R12, R12, UR6, RZ, 0x3c, !PT ;  /* 0x000000060c0c7c12 */ /* 0x000fe2000f8e3cff */
[----:B------:R-:W-:Y:S02]  /*1e60*/  ULEA UR6, UR4, UR31, 0xb ;  /* 0x0000001f04067291 */ /* 0x000fe4000f8e58ff */
[----:B------:R-:W-:Y:S01]  /*1e70*/  UIADD3.X UR15, UPT, UPT, URZ, UR29, URZ, UP1, !UPT ;  /* 0x0000001dff0f7290 */ /* 0x000fe20008ffe4ff */
[----:B-1----:R-:W-:Y:S01]  /*1e80*/  SHF.L.U32 R0, R12, 0x1f, RZ ;  /* 0x0000001f0c007819 */ /* 0x002fe200000006ff */
[----:B------:R-:W-:Y:S02]  /*1e90*/  ULEA UR6, UR6, UR21, 0x2 ;  /* 0x0000001506067291 */ /* 0x000fe4000f8e10ff */
[----:B------:R-:W-:Y:S01]  /*1ea0*/  UPRMT UR16, URZ, 0x5410, UR27 ;  /* 0x00005410ff107896 */ /* 0x000fe2000800001b */
[----:B------:R4:W1:Y:S01]  /*1eb0*/  SYNCS.PHASECHK.TRANS64.TRYWAIT P0, [UR5+0x40], R0 ;  /* 0x00004000ff0075a7 */ /* 0x0008620008001105 */
[----:B------:R-:W-:-:S02]  /*1ec0*/  ULEA UR5, UR4, UR30, 0xc ;  /* 0x0000001e04057291 */ /* 0x000fc4000f8e60ff */
[----:B------:R-:W-:Y:S02]  /*1ed0*/  UIADD3 UR4, UP0, UPT, UR28, 0x180, URZ ;  /* 0x000001801c047890 */ /* 0x000fe4000ff1e0ff */
[----:B------:R-:W-:Y:S02]  /*1ee0*/  ULEA UR5, UR5, UR21, 0x2 ;  /* 0x0000001505057291 */ /* 0x000fe4000f8e10ff */
[----:B------:R-:W-:Y:S02]  /*1ef0*/  UIADD3 UR32, UPT, UPT, UR6, 0x8800, URZ ;  /* 0x0000880006207890 */ /* 0x000fe4000fffe0ff */
[----:B------:R-:W-:Y:S02]  /*1f00*/  UIADD3 UR8, UPT, UPT, UR5, 0x18800, URZ ;  /* 0x0001880005087890 */ /* 0x000fe4000fffe0ff */
[----:B------:R-:W-:Y:S02]  /*1f10*/  UIADD3.X UR5, UPT, UPT, URZ, UR29, URZ, UP0, !UPT ;  /* 0x0000001dff057290 */ /* 0x000fe400087fe4ff */
[----:B------:R-:W-:-:S02]  /*1f20*/  UISETP.NE.AND UP0, UPT, UR13, UR24, UPT ;  /* 0x000000180d00728c */ /* 0x000fc4000bf05270 */
[----:B------:R-:W-:Y:S01]  /*1f30*/  UPRMT UR6, URZ, 0x5410, UR26 ;  /* 0x00005410ff067896 */ /* 0x000fe2000800001a */
[----:B------:R-:W-:Y:S01]  /*1f40*/  UMOV UR18, 0x0 ;  /* 0x0000000000127882 */ /* 0x000fe20000000000 */
[----:B------:R-:W-:Y:S01]  /*1f50*/  UMOV UR19, 0x10000000 ;  /* 0x1000000000137882 */ /* 0x000fe20000000000 */
[----:B------:R-:W-:Y:S01]  /*1f60*/  UMOV UR12, UR36 ;  /* 0x00000024000c7c82 */ /* 0x000fe20008000000 */
[----:B------:R-:W-:Y:S01]  /*1f70*/  UMOV UR9, UR33 ;  /* 0x0000002100097c82 */ /* 0x000fe20008000000 */
[----:B------:R-:W-:Y:S01]  /*1f80*/  UMOV UR10, UR34 ;  /* 0x00000022000a7c82 */ /* 0x000fe20008000000 */
[----:B------:R-:W-:Y:S03]  /*1f90*/  UTMALDG.3D.MULTICAST [UR32], [UR14], UR16, desc[UR18] ;  /* 0x000012200e0073b4 */ /* 0x000fe60008011810 */
[----:B------:R2:W-:Y:S02]  /*1fa0*/  UTMALDG.3D.MULTICAST [UR8], [UR4], UR6, desc[UR18] ;  /* 0x00001208040073b4 */ /* 0x0005e40008011806 */
[----:B--2---:R-:W-:Y:S01]  /*1fb0*/  UMOV UR6, UR24 ;  /* 0x0000001800067c82 */ /* 0x004fe20008000000 */
[----:B------:R-:W-:Y:S01]  /*1fc0*/  UMOV UR4, UR7 ;  /* 0x0000000700047c82 */ /* 0x000fe20008000000 */
[----:B----4-:R-:W-:Y:S05]  /*1fd0*/  BRA.U UP0, `(.L_x_32) ;  /* 0xfffffffd00407547 */ /* 0x010fea000b83ffff */
.L_x_26:
[----:B------:R-:W-:Y:S01]  /*1fe0*/  ULEA UR4, UR7, UR21, 0x3 ;  /* 0x0000001507047291 */ /* 0x000fe2000f8e18ff */
[----:B-1----:R-:W-:Y:S01]  /*1ff0*/  SHF.L.U32 R0, R12, 0x1f, RZ ;  /* 0x0000001f0c007819 */ /* 0x002fe200000006ff */
[----:B------:R-:W-:Y:S01]  /*2000*/  @!P1 SYNCS.ARRIVE.TRANS64.A1T0 RZ, [UR21+0xc8], RZ ;  /* 0x0000c8ffffff99a7 */ /* 0x000fe20008100015 */
[----:B------:R-:W-:-:S06]  /*2010*/  UISETP.GT.AND UP0, UPT, UR45, UR44, UPT ;  /* 0x0000002c2d00728c */ /* 0x000fcc000bf04270 */
[----:B---3--:R1:W3:Y:S03]  /*2020*/  SYNCS.PHASECHK.TRANS64.TRYWAIT P0, [UR4+0x40], R0 ;  /* 0x00004000ff0075a7 */ /* 0x0082e60008001104 */
[----:B------:R-:W-:Y:S05]  /*2030*/  BRA.U !UP0, `(.L_x_33) ;  /* 0x0000000108bc7547 */ /* 0x000fea000b800000 */
[----:B------:R-:W-:Y:S01]  /*2040*/  UIADD3 UR13, UPT, UPT, UR46, UR6, URZ ;  /* 0x000000062e0d7290 */ /* 0x000fe2000fffe0ff */
[----:B------:R-:W-:-:S11]  /*2050*/  UMOV UR4, UR7 ;  /* 0x0000000700047c82 */ /* 0x000fd60008000000 */
.L_x_39:
[----:B------:R-:W-:Y:S01]  /*2060*/  ULEA UR17, UR4, UR21, 0x3 ;  /* 0x0000001504117291 */ /* 0x000fe2000f8e18ff */
[----:B---3--:R-:W-:Y:S01]  /*2070*/  @!P3 MOV R2, 0x6000 ;  /* 0x000060000002b802 */ /* 0x008fe20000000f00 */
[----:B-1-3--:R-:W-:Y:S10]  /*2080*/  @P0 BRA `(.L_x_34) ;  /* 0x00000000000c0947 */ /* 0x00aff40003800000 */
[----:B------:R-:W-:-:S04]  /*2090*/  SHF.L.U32 R3, R12, 0x1f, RZ ;  /* 0x0000001f0c037819 */ /* 0x000fc800000006ff */
[----:B------:R-:W3:Y:S02]  /*20a0*/  SYNCS.PHASECHK.TRANS64.TRYWAIT P0, [UR17+0x40], R3 ;  /* 0x00004003ff0075a7 */ /* 0x000ee40008001111 */
[----:B---3--:R-:W-:Y:S05]  /*20b0*/  @!P0 BRA `(.L_x_35) ;  /* 0x0000006400c88947 */ /* 0x008fea0003800000 */
.L_x_34:
[----:B------:R3:W-:Y:S01]  /*20c0*/  @!P3 SYNCS.ARRIVE.TRANS64 RZ, [UR17], R2 ;  /* 0x00000002ffffb9a7 */ /* 0x0007e20008000011 */
[----:B------:R-:W-:-:S04]  /*20d0*/  ULOP3.LUT UR5, UR25, 0x2, URZ, 0xfc, !UPT ;  /* 0x0000000219057892 */ /* 0x000fc8000f8efcff */
[----:B------:R-:W-:-:S09]  /*20e0*/  UISETP.NE.AND UP0, UPT, UR5, 0x2, UPT ;  /* 0x000000020500788c */ /* 0x000fd2000bf05270 */
[----:B------:R-:W-:Y:S05]  /*20f0*/  BRA.U UP0, `(.L_x_36) ;  /* 0x0000000100047547 */ /* 0x000fea000b800000 */
[----:B--2---:R-:W-:Y:S05]  /*2100*/  BPT.TRAP 0x1 ;  /* 0x000000040000795c */ /* 0x004fea0000300000 */
.L_x_36:
[----:B------:R-:W-:Y:S04]  /*2110*/  BSSY.RECONVERGENT B0, `(.L_x_37) ;  /* 0x0000003000007945 */ /* 0x000fe80003800200 */
[----:B------:R-:W-:Y:S05]  /*2120*/  @P2 BRA `(.L_x_38) ;  /* 0x0000000000042947 */ /* 0x000fea0003800000 */
[----:B--2---:R-:W-:Y:S05]  /*2130*/  BPT.TRAP 0x1 ;  /* 0x000000040000795c */ /* 0x004fea0000300000 */
.L_x_38:
[----:B--2---:R-:W-:Y:S05]  /*2140*/  BSYNC.RECONVERGENT B0 ;  /* 0x0000000000007941 */ /* 0x004fea0003800200 */
.L_x_37:
[----:B------:R-:W-:Y:S02]  /*2150*/  UIADD3 UR5, UPT, UPT, UR4, 0x1, URZ ;  /* 0x0000000104057890 */ /* 0x000fe4000fffe0ff */
[----:B------:R-:W-:Y:S02]  /*2160*/  UIADD3 UR14, UP1, UPT, UR28, 0x80, URZ ;  /* 0x000000801c0e7890 */ /* 0x000fe4000ff3e0ff */
[----:B------:R-:W-:Y:S02]  /*2170*/  UISETP.NE.AND UP0, UPT, UR5, 0x8, UPT ;  /* 0x000000080500788c */ /* 0x000fe4000bf05270 */
[----:B------:R-:W-:Y:S02]  /*2180*/  ULEA UR16, UR4, UR38, 0xd ;  /* 0x0000002604107291 */ /* 0x000fe4000f8e68ff */
[----:B------:R-:W-:Y:S02]  /*2190*/  USEL UR8, URZ, 0x1, UP0 ;  /* 0x00000001ff087887 */ /* 0x000fe40008000000 */
[----:B------:R-:W-:-:S02]  /*21a0*/  USEL UR7, UR5, URZ, UP0 ;  /* 0x000000ff05077287 */ /* 0x000fc40008000000 */
[----:B------:R-:W-:Y:S02]  /*21b0*/  UIADD3 UR22, UP0, UPT, UR28, 0x180, URZ ;  /* 0x000001801c167890 */ /* 0x000fe4000ff1e0ff */
[----:B------:R-:W-:Y:S01]  /*21c0*/  ULEA UR5, UR7, UR21, 0x3 ;  /* 0x0000001507057291 */ /* 0x000fe2000f8e18ff */
[----:B------:R-:W-:Y:S01]  /*21d0*/  LOP3.LUT R12, R12, UR8, RZ, 0x3c, !PT ;  /* 0x000000080c0c7c12 */ /* 0x000fe2000f8e3cff */
[----:B------:R-:W-:Y:S02]  /*21e0*/  ULEA UR8, UR4, UR37, 0xe ;  /* 0x0000002504087291 */ /* 0x000fe4000f8e70ff */
[----:B------:R-:W-:Y:S01]  /*21f0*/  USHF.L.U32 UR18, UR6, 0x5, URZ ;  /* 0x0000000506127899 */ /* 0x000fe200080006ff */
[----:B-1----:R-:W-:Y:S01]  /*2200*/  SHF.L.U32 R0, R12, 0x1f, RZ ;  /* 0x0000001f0c007819 */ /* 0x002fe200000006ff */
[----:B------:R-:W-:Y:S02]  /*2210*/  UPRMT UR4, URZ, 0x5410, UR27 ;  /* 0x00005410ff047896 */ /* 0x000fe4000800001b */
[----:B------:R-:W-:Y:S01]  /*2220*/  UIADD3.X UR15, UPT, UPT, URZ, UR29, URZ, UP1, !UPT ;  /* 0x0000001dff0f7290 */ /* 0x000fe20008ffe4ff */
[----:B------:R4:W1:Y:S01]  /*2230*/  SYNCS.PHASECHK.TRANS64.TRYWAIT P0, [UR5+0x40], R0 ;  /* 0x00004000ff0075a7 */ /* 0x0008620008001105 */
[----:B------:R-:W-:-:S02]  /*2240*/  UPRMT UR5, URZ, 0x5410, UR26 ;  /* 0x00005410ff057896 */ /* 0x000fc4000800001a */
[----:B------:R-:W-:Y:S01]  /*2250*/  UIADD3.X UR23, UPT, UPT, URZ, UR29, URZ, UP0, !UPT ;  /* 0x0000001dff177290 */ /* 0x000fe200087fe4ff */
[----:B------:R-:W-:Y:S01]  /*2260*/  UMOV UR32, 0x0 ;  /* 0x0000000000207882 */ /* 0x000fe20000000000 */
[----:B------:R-:W-:Y:S01]  /*2270*/  UMOV UR33, 0x10000000 ;  /* 0x1000000000217882 */ /* 0x000fe20000000000 */
[----:B------:R-:W-:Y:S01]  /*2280*/  UMOV UR19, UR35 ;  /* 0x0000002300137c82 */ /* 0x000fe20008000000 */
[----:B------:R-:W-:Y:S01]  /*2290*/  UMOV UR20, UR36 ;  /* 0x0000002400147c82 */ /* 0x000fe20008000000 */
[----:B------:R-:W-:Y:S01]  /*22a0*/  UMOV UR12, UR36 ;  /* 0x00000024000c7c82 */ /* 0x000fe20008000000 */
[----:B------:R-:W-:Y:S01]  /*22b0*/  UMOV UR9, UR17 ;  /* 0x0000001100097c82 */ /* 0x000fe20008000000 */
[----:B------:R-:W-:Y:S01]  /*22c0*/  UMOV UR10, UR18 ;  /* 0x00000012000a7c82 */ /* 0x000fe20008000000 */
[----:B------:R2:W-:Y:S01]  /*22d0*/  UTMALDG.3D.MULTICAST [UR16], [UR14], UR4, desc[UR32] ;  /* 0x000020100e0073b4 */ /* 0x0005e20008011804 */
[----:B------:R-:W-:-:S04]  /*22e0*/  UIADD3 UR6, UPT, UPT, UR6, 0x1, URZ ;  /* 0x0000000106067890 */ /* 0x000fc8000fffe0ff */
[----:B------:R-:W-:Y:S01]  /*22f0*/  UISETP.NE.AND UP0, UPT, UR6, UR13, UPT ;  /* 0x0000000d0600728c */ /* 0x000fe2000bf05270 */
[----:B------:R4:W-:Y:S01]  /*2300*/  UTMALDG.3D.MULTICAST [UR8], [UR22], UR5, desc[UR32] ;  /* 0x00002008160073b4 */ /* 0x0009e20008011805 */
[----:B--2---:R-:W-:-:S07]  /*2310*/  UMOV UR4, UR7 ;  /* 0x0000000700047c82 */ /* 0x004fce0008000000 */
[----:B----4-:R-:W-:Y:S05]  /*2320*/  BRA.U UP0, `(.L_x_39) ;  /* 0xfffffffd004c7547 */ /* 0x010fea000b83ffff */
.L_x_33:
[C---:B------:R-:W-:Y:S01]  /*2330*/  LEA R3, R11.reuse, UR21, 0x3 ;  /* 0x000000150b037c11 */ /* 0x040fe2000f8e18ff */
[----:B------:R-:W-:Y:S01]  /*2340*/  NOP ;  /* 0x0000000000007918 */ /* 0x000fe20000000000 */
[----:B-1----:R-:W-:Y:S02]  /*2350*/  SHF.L.U32 R0, R10, 0x1f, RZ ;  /* 0x0000001f0a007819 */ /* 0x002fe400000006ff */
[----:B------:R-:W-:Y:S02]  /*2360*/  LEA R5, R11, UR21, 0x4 ;  /* 0x000000150b057c11 */ /* 0x000fe4000f8e20ff */
[----:B---3--:R-:W1:Y:S02]  /*2370*/  SYNCS.PHASECHK.TRANS64.TRYWAIT P0, [R3+URZ+0xd0], R0 ;  /* 0x0000d000030075a7 */ /* 0x008e6400080011ff */
[----:B-1----:R-:W-:Y:S05]  /*2380*/  @!P0 BRA `(.L_x_40) ;  /* 0x00000064002c8947 */ /* 0x002fea0003800000 */
.L_x_146:
[----:B------:R-:W3:Y:S01]  /*2390*/  LDS.128 R4, [R5+0x160] ;  /* 0x0001600005047984 */ /* 0x000ee20000000c00 */
[----:B------:R-:W-:Y:S01]  /*23a0*/  UISETP.GE.AND UP0, UPT, UR42, 0x1, UPT ;  /* 0x000000012a00788c */ /* 0x000fe2000bf06270 */
[----:B------:R-:W-:Y:S01]  /*23b0*/  @!PT LDS RZ, [RZ] ;  /* 0x00000000fffff984 */ /* 0x000fe20000000800 */
[----:B------:R-:W-:Y:S01]  /*23c0*/  @!PT LDS RZ, [RZ] ;  /* 0x00000000fffff984 */ /* 0x000fe20000000800 */
[----:B------:R-:W-:Y:S01]  /*23d0*/  @!PT LDS RZ, [RZ] ;  /* 0x00000000fffff984 */ /* 0x000fe20000000800 */
[----:B------:R-:W-:Y:S01]  /*23e0*/  @!PT LDS RZ, [RZ] ;  /* 0x00000000fffff984 */ /* 0x000fe20000000800 */
[----:B------:R4:W-:Y:S06]  /*23f0*/  MEMBAR.ALL.CTA ;  /* 0x0000000000007992 */ /* 0x0009ec0000008000 */
[----:B----4-:R-:W4:Y:S01]  /*2400*/  FENCE.VIEW.ASYNC.S ;  /* 0x00000000000073c6 */ /* 0x010f220000000000 */
[----:B---3--:R-:W-:-:S13]  /*2410*/  LOP3.LUT P0, RZ, R6, 0x1, RZ, 0xc0, !PT ;  /* 0x0000000106ff7812 */ /* 0x008fda000780c0ff */
[----:B----4-:R-:W-:Y:S01]  /*2420*/  VOTEU.ANY UP1, P0 ;  /* 0x0000000000ff7886 */ /* 0x010fe20000020100 */
[----:B------:R-:W-:-:S13]  /*2430*/  PLOP3.LUT P0, PT, PT, PT, UP1, 0x80, 0x8 ;  /* 0x000000000008781c */ /* 0x000fda0003f0f018 */
[----:B-1----:R-:W-:Y:S02]  /*2440*/  @P0 LOP3.LUT R0, R5, 0xffff, RZ, 0xc0, !PT ;  /* 0x0000ffff05000812 */ /* 0x002fe400078ec0ff */
[----:B------:R-:W-:Y:S02]  /*2450*/  @P0 MOV R2, R4 ;  /* 0x0000000400020202 */ /* 0x000fe40000000f00 */
[----:B------:R-:W-:Y:S01]  /*2460*/  @P0 R2UR UR5, R0 ;  /* 0x00000000000502ca */ /* 0x000fe200000e0000 */
[----:B------:R-:W-:Y:S01]  /*2470*/  VIADD R0, R3, 0xe0 ;  /* 0x000000e003007836 */ /* 0x000fe20000000000 */
[----:B------:R-:W-:Y:S02]  /*2480*/  @P0 SHF.R.U32.HI R4, RZ, 0x10, R5 ;  /* 0x00000010ff040819 */ /* 0x000fe40000011605 */
[----:B------:R-:W-:Y:S02]  /*2490*/  @P0 R2UR UR6, R2 ;  /* 0x00000000020602ca */ /* 0x000fe400000e0000 */
[----:B------:R-:W-:-:S02]  /*24a0*/  PRMT R0, RZ, 0x654, R0 ;  /* 0x00000654ff007816 */ /* 0x000fc40000000000 */
[----:B------:R-:W-:Y:S02]  /*24b0*/  @P0 R2UR UR4, R4 ;  /* 0x00000000040402ca */ /* 0x000fe400000e0000 */
[----:B------:R1:W-:Y:S03]  /*24c0*/  SYNCS.ARRIVE.TRANS64.RED.A1T0 RZ, [R0+URZ], RZ ;  /* 0x000000ff00ff79a7 */ /* 0x0003e600081004ff */
[----:B------:R-:W-:-:S04]  /*24d0*/  @UP1 UMOV UR39, UR5 ;  /* 0x0000000500271c82 */ /* 0x000fc80008000000 */
[----:B------:R-:W-:-:S04]  /*24e0*/  @UP1 UMOV UR40, UR6 ;  /* 0x0000000600281c82 */ /* 0x000fc80008000000 */
[----:B------:R-:W-:Y:S01]  /*24f0*/  @UP1 UMOV UR36, UR4 ;  /* 0x0000000400241c82 */ /* 0x000fe20008000000 */
[----:B------:R-:W-:Y:S05]  /*2500*/  BRA.U !UP0, `(.L_x_41) ;  /* 0x0000000108d47547 */ /* 0x000fea000b800000 */
[----:B------:R-:W2:Y:S01]  /*2510*/  LDCU.128 UR12, c[0x0][0xb10] ;  /* 0x00016200ff0c77ac */ /* 0x000ea20008000c00 */
[----:B------:R-:W3:Y:S01]  /*2520*/  LDCU UR22, c[0x0][0xb20] ;  /* 0x00016400ff1677ac */ /* 0x000ee20008000800 */
[----:B------:R-:W4:Y:S01]  /*2530*/  LDCU UR20, c[0x0][0xb0c] ;  /* 0x00016180ff1477ac */ /* 0x000f220008000800 */
[----:B------:R-:W1:Y:S01]  /*2540*/  LDCU.64 UR8, c[0x0][0xb28] ;  /* 0x00016500ff0877ac */ /* 0x000e620008000a00 */
[----:B------:R-:W-:Y:S02]  /*2550*/  UISETP.NE.AND UP3, UPT, UR42, 0x1, UPT ;  /* 0x000000012a00788c */ /* 0x000fe4000bf65270 */
[----:B--2---:R-:W-:Y:S02]  /*2560*/  UIMAD.WIDE.U32 UR10, UR41, UR15, URZ ;  /* 0x0000000f290a72a5 */ /* 0x004fe4000f8e00ff */
[----:B------:R-:W-:Y:S02]  /*2570*/  UIMAD.WIDE.U32 UR4, UR43, UR12, URZ ;  /* 0x0000000c2b0472a5 */ /* 0x000fe4000f8e00ff */
[----:B------:R-:W-:-:S02]  /*2580*/  UISETP.NE.AND UP0, UPT, UR14, 0x1, UPT ;  /* 0x000000010e00788c */ /* 0x000fc4000bf05270 */
[----:B------:R-:W-:Y:S01]  /*2590*/  UIMAD.WIDE.U32 UR18, UR39, UR15, URZ ;  /* 0x0000000f271272a5 */ /* 0x000fe2000f8e00ff */
[----:B------:R-:W-:Y:S02]  /*25a0*/  UMOV UR10, UR11 ;  /* 0x0000000b000a7c82 */ /* 0x000fe40008000000 */
[----:B------:R-:W-:Y:S01]  /*25b0*/  UMOV UR4, UR5 ;  /* 0x0000000500047c82 */ /* 0x000fe20008000000 */
[----:B---3--:R-:W-:Y:S02]  /*25c0*/  USHF.R.U32.HI UR10, URZ, UR22, UR10 ;  /* 0x00000016ff0a7299 */ /* 0x008fe4000801160a */
[----:B----4-:R-:W-:Y:S02]  /*25d0*/  UISETP.NE.AND UP2, UPT, UR20, 0x1, UPT ;  /* 0x000000011400788c */ /* 0x010fe4000bf45270 */
[----:B------:R-:W-:Y:S02]  /*25e0*/  USHF.R.U32.HI UR4, URZ, UR13, UR4 ;  /* 0x0000000dff047299 */ /* 0x000fe40008011604 */
[----:B------:R-:W-:-:S02]  /*25f0*/  USEL UR5, UR41, UR10, !UP0 ;  /* 0x0000000a29057287 */ /* 0x000fc4000c000000 */
[----:B------:R-:W-:Y:S02]  /*2600*/  USEL UR6, UR43, UR4, !UP2 ;  /* 0x000000042b067287 */ /* 0x000fe4000d000000 */
[----:B-1----:R-:W-:Y:S01]  /*2610*/  UIMAD.WIDE.U32 UR10, UR5, UR8, URZ ;  /* 0x00000008050a72a5 */ /* 0x002fe2000f8e00ff */
[----:B------:R-:W-:Y:S01]  /*2620*/  UMOV UR4, UR19 ;  /* 0x0000001300047c82 */ /* 0x000fe20008000000 */
[----:B------:R-:W-:Y:S02]  /*2630*/  UIMAD.WIDE.U32 UR16, UR40, UR12, URZ ;  /* 0x0000000c281072a5 */ /* 0x000fe4000f8e00ff */
[----:B------:R-:W-:-:S03]  /*2640*/  UIMAD.WIDE.U32 UR18, UR6, UR8, URZ ;  /* 0x00000008061272a5 */ /* 0x000fc6000f8e00ff */
[----:B------:R-:W-:Y:S01]  /*2650*/  UMOV UR10, UR11 ;  /* 0x0000000b000a7c82 */ /* 0x000fe20008000000 */
[----:B------:R-:W-:Y:S02]  /*2660*/  USHF.R.U32.HI UR4, URZ, UR22, UR4 ;  /* 0x00000016ff047299 */ /* 0x000fe40008011604 */
[----:B------:R-:W-:Y:S01]  /*2670*/  @UP3 USHF.R.U32.HI UR5, URZ, UR9, UR10 ;  /* 0x00000009ff053299 */ /* 0x000fe2000801160a */
[----:B------:R-:W-:Y:S01]  /*2680*/  UMOV UR16, UR17 ;  /* 0x0000001100107c82 */ /* 0x000fe20008000000 */
[----:B------:R-:W-:Y:S01]  /*2690*/  UMOV UR18, UR19 ;  /* 0x0000001300127c82 */ /* 0x000fe20008000000 */
[----:B------:R-:W-:Y:S02]  /*26a0*/  USHF.R.U32.HI UR13, URZ, UR13, UR16 ;  /* 0x0000000dff0d7299 */ /* 0x000fe40008011610 */
[----:B------:R-:W-:Y:S02]  /*26b0*/  USEL UR4, UR39, UR4, !UP0 ;  /* 0x0000000427047287 */ /* 0x000fe4000c000000 */
[----:B------:R-:W-:-:S02]  /*26c0*/  @UP3 USHF.R.U32.HI UR6, URZ, UR9, UR18 ;  /* 0x00000009ff063299 */ /* 0x000fc40008011612 */
[----:B------:R-:W-:Y:S02]  /*26d0*/  UIMAD UR10, UR42, UR5, URZ ;  /* 0x000000052a0a72a4 */ /* 0x000fe4000f8e02ff */
[----:B------:R-:W-:Y:S02]  /*26e0*/  USEL UR5, UR40, UR13, !UP2 ;  /* 0x0000000d28057287 */ /* 0x000fe4000d000000 */
[----:B------:R-:W-:Y:S02]  /*26f0*/  UIMAD UR12, UR42, UR6, URZ ;  /* 0x000000062a0c72a4 */ /* 0x000fe4000f8e02ff */
[----:B------:R-:W-:Y:S02]  /*2700*/  UISETP.GE.AND UP0, UPT, UR4, UR10, UPT ;  /* 0x0000000a0400728c */ /* 0x000fe4000bf06270 */
[----:B------:R-:W-:Y:S02]  /*2710*/  UIMAD.WIDE.U32 UR10, UR4, UR8, URZ ;  /* 0x00000008040a72a5 */ /* 0x000fe4000f8e00ff */
[----:B------:R-:W-:-:S02]  /*2720*/  UISETP.GE.OR UP0, UPT, UR5, UR12, UP0 ;  /* 0x0000000c0500728c */ /* 0x000fc40008706670 */
        /* <DEDUP_REMOVED lines=19> */
.L_x_41:
[----:B------:R-:W3:Y:S02]  /*2860*/  LDCU UR4, c[0x0][0xb30] ;  /* 0x00016600ff0477ac */ /* 0x000ee40008000800 */
[----:B---3--:R-:W-:-:S09]  /*2870*/  UISETP.NE.AND UP0, UPT, UR4, 0x1, UPT ;  /* 0x000000010400788c */ /* 0x008fd2000bf05270 */
[----:B------:R-:W-:Y:S05]  /*2880*/  BRA.U UP0, `(.L_x_42) ;  /* 0x0000000100447547 */ /* 0x000fea000b800000 */
[----:B------:R-:W3:Y:S01]  /*2890*/  LDCU.128 UR12, c[0x0][0xb10] ;  /* 0x00016200ff0c77ac */ /* 0x000ee20008000c00 */
[----:B------:R-:W4:Y:S01]  /*28a0*/  LDCU UR10, c[0x0][0xb0c] ;  /* 0x00016180ff0a77ac */ /* 0x000f220008000800 */
[----:B------:R-:W1:Y:S01]  /*28b0*/  LDCU UR6, c[0x0][0xb20] ;  /* 0x00016400ff0677ac */ /* 0x000e620008000800 */
[----:B---3--:R-:W-:Y:S02]  /*28c0*/  UIMAD.WIDE.U32 UR8, UR40, UR12, URZ ;  /* 0x0000000c280872a5 */ /* 0x008fe4000f8e00ff */
[----:B------:R-:W-:Y:S02]  /*28d0*/  UIMAD.WIDE.U32 UR4, UR39, UR15, URZ ;  /* 0x0000000f270472a5 */ /* 0x000fe4000f8e00ff */
[----:B----4-:R-:W-:Y:S02]  /*28e0*/  UISETP.NE.AND UP2, UPT, UR10, 0x1, UPT ;  /* 0x000000010a00788c */ /* 0x010fe4000bf45270 */
[----:B------:R-:W-:Y:S01]  /*28f0*/  UISETP.NE.AND UP0, UPT, UR14, 0x1, UPT ;  /* 0x000000010e00788c */ /* 0x000fe2000bf05270 */
[----:B------:R-:W-:-:S02]  /*2900*/  UMOV UR8, UR9 ;  /* 0x0000000900087c82 */ /* 0x000fc40008000000 */
[----:B------:R-:W-:Y:S01]  /*2910*/  UMOV UR4, UR5 ;  /* 0x0000000500047c82 */ /* 0x000fe20008000000 */
[----:B------:R-:W-:Y:S02]  /*2920*/  USHF.R.U32.HI UR13, URZ, UR13, UR8 ;  /* 0x0000000dff0d7299 */ /* 0x000fe40008011608 */
[----:B-1----:R-:W-:Y:S02]  /*2930*/  USHF.R.U32.HI UR4, URZ, UR6, UR4 ;  /* 0x00000006ff047299 */ /* 0x002fe40008011604 */
[----:B------:R-:W-:Y:S02]  /*2940*/  USEL UR5, UR40, UR13, !UP2 ;  /* 0x0000000d28057287 */ /* 0x000fe4000d000000 */
[----:B------:R-:W-:-:S04]  /*2950*/  USEL UR4, UR39, UR4, !UP0 ;  /* 0x0000000427047287 */ /* 0x000fc8000c000000 */
[----:B------:R-:W-:Y:S02]  /*2960*/  UIADD3 UR6, UPT, UPT, UR5, -UR4, URZ ;  /* 0x8000000405067290 */ /* 0x000fe4000fffe0ff */
[----:B------:R-:W-:Y:S02]  /*2970*/  UIADD3 UR4, UPT, UPT, -UR5, UR4, URZ ;  /* 0x0000000405047290 */ /* 0x000fe4000fffe1ff */
[----:B------:R-:W-:Y:S02]  /*2980*/  UIMAD UR39, UR6, UR14, UR39 ;  /* 0x0000000e062772a4 */ /* 0x000fe4000f8e0227 */
[----:B------:R-:W-:-:S12]  /*2990*/  UIMAD UR40, UR4, UR10, UR40 ;  /* 0x0000000a042872a4 */ /* 0x000fd8000f8e0228 */
.L_x_42:
[----:B------:R-:W-:Y:S01]  /*29a0*/  VIADD R11, R11, 0x1 ;  /* 0x000000010b0b7836 */ /* 0x000fe20000000000 */
[----:B------:R-:W-:Y:S02]  /*29b0*/  R2UR UR5, R71 ;  /* 0x00000000470572ca */ /* 0x000fe400000e0000 */
[----:B------:R-:W-:Y:S02]  /*29c0*/  R2UR UR4, R70 ;  /* 0x00000000460472ca */ /* 0x000fe400000e0000 */
[C---:B------:R-:W-:Y:S02]  /*29d0*/  ISETP.NE.AND P0, PT, R11.reuse, 0x2, PT ;  /* 0x000000020b00780c */ /* 0x040fe40003f05270 */
[----:B------:R-:W-:Y:S02]  /*29e0*/  PLOP3.LUT P1, PT, PT, PT, PT, 0x80, 0x8 ;  /* 0x000000000008781c */ /* 0x000fe40003f2f070 */
[----:B------:R-:W-:Y:S02]  /*29f0*/  SEL R3, RZ, 0x1, P0 ;  /* 0x00000001ff037807 */ /* 0x000fe40000000000 */
[----:B------:R-:W-:-:S02]  /*2a00*/  SEL R11, R11, RZ, P0 ;  /* 0x000000ff0b0b7207 */ /* 0x000fc40000000000 */
[----:B------:R-:W-:Y:S01]  /*2a10*/  LOP3.LUT R10, R10, R3, RZ, 0x3c, !PT ;  /* 0x000000030a0a7212 */ /* 0x000fe200078e3cff */
[----:B------:R-:W-:Y:S02]  /*2a20*/  UIADD3 UR16, UPT, UPT, UR40, UR5, URZ ;  /* 0x0000000528107290 */ /* 0x000fe4000fffe0ff */
[----:B------:R-:W-:Y:S01]  /*2a30*/  UIADD3 UR20, UPT, UPT, UR39, UR4, URZ ;  /* 0x0000000427147290 */ /* 0x000fe2000fffe0ff */
[----:B------:R-:W-:Y:S11]  /*2a40*/  BRA.U UP1, `(.L_x_43) ;  /* 0xfffffff101447547 */ /* 0x000ff6000b83ffff */
[----:B------:R-:W-:Y:S01]  /*2a50*/  UIADD3 UR21, UPT, UPT, UR21, 0x40, URZ ;  /* 0x0000004015157890 */ /* 0x000fe2000fffe0ff */
[----:B------:R-:W-:-:S03]  /*2a60*/  SHF.L.U32 R3, R12, 0x1f, RZ ;  /* 0x0000001f0c037819 */ /* 0x000fc600000006ff */
[----:B------:R-:W-:-:S09]  /*2a70*/  ULEA UR4, UR7, UR21, 0x3 ;  /* 0x0000001507047291 */ /* 0x000fd2000f8e18ff */
[----:B------:R-:W3:Y:S02]  /*2a80*/  SYNCS.PHASECHK.TRANS64.TRYWAIT P0, [UR4], R3 ;  /* 0x00000003ff0075a7 */ /* 0x000ee40008001104 */
[----:B---3--:R-:W-:Y:S05]  /*2a90*/  @!P0 BRA `(.L_x_44) ;  /* 0x0000005c007c8947 */ /* 0x008fea0003800000 */
.L_x_148:
[----:B------:R-:W-:-:S04]  /*2aa0*/  UIADD3 UR4, UPT, UPT, UR7, 0x1, URZ ;  /* 0x0000000107047890 */ /* 0x000fc8000fffe0ff */
[----:B------:R-:W-:-:S04]  /*2ab0*/  UISETP.NE.AND UP0, UPT, UR4, 0x8, UPT ;  /* 0x000000080400788c */ /* 0x000fc8000bf05270 */
[----:B------:R-:W-:Y:S02]  /*2ac0*/  USEL UR6, URZ, 0x1, UP0 ;  /* 0x00000001ff067887 */ /* 0x000fe40008000000 */
[----:B------:R-:W-:-:S04]  /*2ad0*/  USEL UR4, UR4, URZ, UP0 ;  /* 0x000000ff04047287 */ /* 0x000fc80008000000 */
[----:B------:R-:W-:Y:S01]  /*2ae0*/  ULEA UR5, UR4, UR21, 0x3 ;  /* 0x0000001504057291 */ /* 0x000fe2000f8e18ff */
[----:B------:R-:W-:-:S04]  /*2af0*/  LOP3.LUT R2, R12, UR6, RZ, 0x3c, !PT ;  /* 0x000000060c027c12 */ /* 0x000fc8000f8e3cff */
[----:B-1----:R-:W-:-:S04]  /*2b00*/  SHF.L.U32 R3, R2, 0x1f, RZ ;  /* 0x0000001f02037819 */ /* 0x002fc800000006ff */
[----:B------:R-:W1:Y:S02]  /*2b10*/  SYNCS.PHASECHK.TRANS64.TRYWAIT P0, [UR5], R3 ;  /* 0x00000003ff0075a7 */ /* 0x000e640008001105 */
[----:B-1----:R-:W-:Y:S05]  /*2b20*/  @!P0 BRA `(.L_x_45) ;  /* 0x0000005c00708947 */ /* 0x002fea0003800000 */
.L_x_150:
        /* <DEDUP_REMOVED lines=9> */
.L_x_152:
        /* <DEDUP_REMOVED lines=9> */
.L_x_154:
        /* <DEDUP_REMOVED lines=9> */
.L_x_156:
        /* <DEDUP_REMOVED lines=9> */
.L_x_158:
        /* <DEDUP_REMOVED lines=9> */
.L_x_160:
[----:B------:R-:W-:-:S04]  /*2e00*/  UIADD3 UR4, UPT, UPT, UR4, 0x1, URZ ;  /* 0x0000000104047890 */ /* 0x000fc8000fffe0ff */
[----:B------:R-:W-:-:S04]  /*2e10*/  UISETP.NE.AND UP0, UPT, UR4, 0x8, UPT ;  /* 0x000000080400788c */ /* 0x000fc8000bf05270 */
[----:B------:R-:W-:Y:S02]  /*2e20*/  USEL UR5, URZ, 0x1, UP0 ;  /* 0x00000001ff057887 */ /* 0x000fe40008000000 */
[----:B------:R-:W-:-:S04]  /*2e30*/  USEL UR4, UR4, URZ, UP0 ;  /* 0x000000ff04047287 */ /* 0x000fc80008000000 */
[----:B------:R-:W-:Y:S01]  /*2e40*/  ULEA UR4, UR4, UR21, 0x3 ;  /* 0x0000001504047291 */ /* 0x000fe2000f8e18ff */
[----:B-1----:R-:W-:-:S04]  /*2e50*/  LOP3.LUT R3, R2, UR5, RZ, 0x3c, !PT ;  /* 0x0000000502037c12 */ /* 0x002fc8000f8e3cff */
[----:B------:R-:W-:Y:S01]  /*2e60*/  SHF.L.U32 R3, R3, 0x1f, RZ ;  /* 0x0000001f03037819 */ /* 0x000fe200000006ff */
[----:B------:R-:W-:-:S07]  /*2e70*/  IMAD.U32 R0, RZ, RZ, UR4 ;  /* 0x00000004ff007e24 */ /* 0x000fce000f8e00ff */
.L_x_51:
[----:B-1----:R1:W3:Y:S02]  /*2e80*/  SYNCS.PHASECHK.TRANS64.TRYWAIT P0, [R0+URZ], R3 ;  /* 0x00000003000075a7 */ /* 0x0022e400080011ff */
[----:B---3--:R-:W-:Y:S05]  /*2e90*/  @!P0 NANOSLEEP.SYNCS 0x989680 ;  /* 0x009896800000895d */ /* 0x008fea0003900000 */
[----:B------:R-:W3:Y:S02]  /*2ea0*/  @!P0 SYNCS.PHASECHK.TRANS64 P0, [R0+URZ], R3 ;  /* 0x00000003000085a7 */ /* 0x000ee400080010ff */
[----:B--23--:R-:W-:Y:S05]  /*2eb0*/  @P0 EXIT ;  /* 0x000000000000094d */ /* 0x00cfea0003800000 */
[----:B------:R-:W-:Y:S05]  /*2ec0*/  BRA `(.L_x_51) ;  /* 0xfffffffc00ec7947 */ /* 0x000fea000383ffff */
.L_x_23:
[----:B------:R-:W2:Y:S02]  /*2ed0*/  S2UR UR4, SR_CgaCtaId ;  /* 0x00000000000479c3 */ /* 0x000ea40000008800 */
[----:B--2---:R-:W-:-:S04]  /*2ee0*/  UISETP.NE.AND UP0, UPT, UR4, URZ, UPT ;  /* 0x000000ff0400728c */ /* 0x004fc8000bf05270 */
[----:B------:R-:W-:-:S09]  /*2ef0*/  UISETP.NE.OR UP0, UPT, UR17, 0x1, UP0 ;  /* 0x000000011100788c */ /* 0x000fd20008705670 */
[----:B------:R-:W-:Y:S05]  /*2f00*/  BRA.U UP0, `(.L_x_52) ;  /* 0x00000005004c7547 */ /* 0x000fea000b800000 */
[----:B------:R-:W2:Y:S01]  /*2f10*/  S2UR UR5, SR_CgaCtaId ;  /* 0x00000000000579c3 */ /* 0x000ea20000008800 */
[----:B------:R-:W-:Y:S01]  /*2f20*/  UMOV UR4, 0x400 ;  /* 0x0000040000047882 */ /* 0x000fe20000000000 */
[----:B------:R-:W-:Y:S01]  /*2f30*/  ISETP.GE.U32.AND P2, PT, R0, 0x8, PT ;  /* 0x000000080000780c */ /* 0x000fe20003f46070 */
[----:B------:R-:W-:Y:S01]  /*2f40*/  IMAD.MOV.U32 R12, RZ, RZ, 0x1 ;  /* 0x00000001ff0c7424 */ /* 0x000fe200078e00ff */
[----:B------:R-:W-:Y:S02]  /*2f50*/  CS2R R10, SRZ ;  /* 0x00000000000a7805 */ /* 0x000fe4000001ff00 */
[----:B------:R-:W-:Y:S01]  /*2f60*/  CS2R R8, SRZ ;  /* 0x0000000000087805 */ /* 0x000fe2000001ff00 */
[----:B--2---:R-:W-:-:S03]  /*2f70*/  ULEA UR6, UR5, UR4, 0x18 ;  /* 0x0000000405067291 */ /* 0x004fc6000f8ec0ff */
[----:B------:R-:W-:-:S09]  /*2f80*/  UMOV UR5, URZ ;  /* 0x000000ff00057c82 */ /* 0x000fd20008000000 */
.L_x_56:
[----:B------:R-:W-:Y:S02]  /*2f90*/  LEA R2, R8, UR6, 0x3 ;  /* 0x0000000608027c11 */ /* 0x000fe4000f8e18ff */
[----:B------:R-:W-:-:S03]  /*2fa0*/  SHF.L.U32 R5, R9, 0x1f, RZ ;  /* 0x0000001f09057819 */ /* 0x000fc600000006ff */
[----:B------:R-:W-:Y:S01]  /*2fb0*/  VIADD R4, R2, 0x140 ;  /* 0x0000014002047836 */ /* 0x000fe20000000000 */
[----:B------:R-:W2:Y:S02]  /*2fc0*/  SYNCS.PHASECHK.TRANS64.TRYWAIT P0, [R2+URZ+0x130], R5 ;  /* 0x00013005020075a7 */ /* 0x000ea400080011ff */
[----:B--2---:R-:W-:Y:S05]  /*2fd0*/  @!P0 BRA `(.L_x_53) ;  /* 0x0000005800d48947 */ /* 0x004fea0003800000 */
.L_x_161:
[----:B------:R-:W-:Y:S01]  /*2fe0*/  ULEA UR4, UR5, UR6, 0x3 ;  /* 0x0000000605047291 */ /* 0x000fe2000f8e18ff */
[----:B------:R-:W-:Y:S02]  /*2ff0*/  PRMT R4, RZ, 0x654, R4 ;  /* 0x00000654ff047816 */ /* 0x000fe40000000004 */
[----:B--2---:R-:W-:Y:S01]  /*3000*/  SHF.L.U32 R5, R12, 0x1f, RZ ;  /* 0x0000001f0c057819 */ /* 0x004fe200000006ff */
[----:B------:R-:W-:Y:S01]  /*3010*/  UIADD3 UR7, UPT, UPT, UR4, 0xd0, URZ ;  /* 0x000000d004077890 */ /* 0x000fe2000fffe0ff */
[----:B------:R2:W-:Y:S05]  /*3020*/  SYNCS.ARRIVE.TRANS64.RED.A1T0 RZ, [R4+URZ], RZ ;  /* 0x000000ff04ff79a7 */ /* 0x0005ea00081004ff */
[----:B------:R-:W-:Y:S01]  /*3030*/  IMAD.U32 R7, RZ, RZ, UR7 ;  /* 0x00000007ff077e24 */ /* 0x000fe2000f8e00ff */
[----:B------:R-:W3:Y:S04]  /*3040*/  SYNCS.PHASECHK.TRANS64.TRYWAIT P0, [UR4+0xe0], R5 ;  /* 0x0000e005ff0075a7 */ /* 0x000ee80008001104 */
[----:B------:R-:W-:Y:S01]  /*3050*/  PRMT R6, R0, 0x654, R7 ;  /* 0x0000065400067816 */ /* 0x000fe20000000007 */
[----:B--2---:R-:W-:Y:S01]  /*3060*/  @!P2 IMAD.MOV.U32 R4, RZ, RZ, 0x10 ;  /* 0x00000010ff04a424 */ /* 0x004fe200078e00ff */
[----:B---3--:R-:W-:Y:S06]  /*3070*/  @!P0 BRA `(.L_x_54) ;  /* 0x0000005800c08947 */ /* 0x008fec0003800000 */
.L_x_163:
[----:B------:R-:W-:Y:S01]  /*3080*/  ULEA UR8, UR5, UR6, 0x4 ;  /* 0x0000000605087291 */ /* 0x000fe2000f8e20ff */
[----:B------:R-:W-:Y:S01]  /*3090*/  SEL R3, R6, R3, !P2 ;  /* 0x0000000306037207 */ /* 0x000fe20005000000 */
[----:B------:R-:W-:Y:S01]  /*30a0*/  UIADD3 UR9, UPT, UPT, UR4, 0xd0, URZ ;  /* 0x000000d004097890 */ /* 0x000fe2000fffe0ff */
[----:B--2---:R-:W-:Y:S01]  /*30b0*/  LEA R2, R11, UR6, 0x3 ;  /* 0x000000060b027c11 */ /* 0x004fe2000f8e18ff */
[----:B------:R-:W-:Y:S01]  /*30c0*/  UIADD3 UR8, UPT, UPT, UR8, 0x160, URZ ;  /* 0x0000016008087890 */ /* 0x000fe2000fffe0ff */
[----:B------:R-:W-:Y:S01]  /*30d0*/  SHF.L.U32 R5, R10, 0x1f, RZ ;  /* 0x0000001f0a057819 */ /* 0x000fe200000006ff */
[----:B------:R2:W-:Y:S01]  /*30e0*/  @!P2 SYNCS.ARRIVE.TRANS64.RED RZ, [R3+URZ], R4 ;  /* 0x0000000403ffa9a7 */ /* 0x0005e200080004ff */
[----:B------:R-:W-:Y:S01]  /*30f0*/  UIADD3 UR4, UPT, UPT, UR5, 0x1, URZ ;  /* 0x0000000105047890 */ /* 0x000fe2000fffe0ff */
[----:B------:R-:W-:-:S03]  /*3100*/  VIADD R8, R8, 0x1 ;  /* 0x0000000108087836 */ /* 0x000fc60000000000 */
[----:B------:R-:W-:Y:S02]  /*3110*/  UISETP.NE.AND UP0, UPT, UR4, 0x2, UPT ;  /* 0x000000020400788c */ /* 0x000fe4000bf05270 */
[----:B------:R-:W-:Y:S06]  /*3120*/  UGETNEXTWORKID.BROADCAST [UR8], [UR9] ;  /* 0x00000000080073ca */ /* 0x000fec0008000100 */
[----:B------:R-:W-:Y:S01]  /*3130*/  USEL UR7, URZ, 0x1, UP0 ;  /* 0x00000001ff077887 */ /* 0x000fe20008000000 */
[----:B------:R-:W-:Y:S01]  /*3140*/  ISETP.NE.AND P0, PT, R8, 0x2, PT ;  /* 0x000000020800780c */ /* 0x000fe20003f05270 */
[----:B------:R-:W-:Y:S01]  /*3150*/  USEL UR5, UR4, URZ, UP0 ;  /* 0x000000ff04057287 */ /* 0x000fe20008000000 */
[----:B------:R-:W3:Y:S03]  /*3160*/  SYNCS.PHASECHK.TRANS64.TRYWAIT P1, [R2+URZ+0xd0], R5 ;  /* 0x0000d005020075a7 */ /* 0x000ee600080211ff */
[----:B------:R-:W-:Y:S01]  /*3170*/  LOP3.LUT R12, R12, UR7, RZ, 0x3c, !PT ;  /* 0x000000070c0c7c12 */ /* 0x000fe2000f8e3cff */
[----:B--23--:R-:W-:Y:S07]  /*3180*/  @!P1 BRA `(.L_x_55) ;  /* 0x0000005800949947 */ /* 0x00cfee0003800000 */
.L_x_164:
[C---:B------:R-:W-:Y:S01]  /*3190*/  LEA R4, R11.reuse, UR6, 0x4 ;  /* 0x000000060b047c11 */ /* 0x040fe2000f8e20ff */
[----:B--2---:R-:W-:Y:S01]  /*31a0*/  VIADD R2, R2, 0xe0 ;  /* 0x000000e002027836 */ /* 0x004fe20000000000 */
[----:B------:R-:W-:Y:S01]  /*31b0*/  SEL R8, R8, RZ, P0 ;  /* 0x000000ff08087207 */ /* 0x000fe20000000000 */
[----:B------:R-:W-:-:S03]  /*31c0*/  VIADD R11, R11, 0x1 ;  /* 0x000000010b0b7836 */ /* 0x000fc60000000000 */
[----:B------:R-:W2:Y:S01]  /*31d0*/  LDS.128 R4, [R4+0x160] ;  /* 0x0001600004047984 */ /* 0x000ea20000000c00 */
[----:B------:R-:W-:Y:S02]  /*31e0*/  PRMT R2, RZ, 0x654, R2 ;  /* 0x00000654ff027816 */ /* 0x000fe40000000002 */
[C---:B------:R-:W-:Y:S01]  /*31f0*/  ISETP.NE.AND P1, PT, R11.reuse, 0x2, PT ;  /* 0x000000020b00780c */ /* 0x040fe20003f25270 */
[----:B------:R-:W-:Y:S01]  /*3200*/  @!PT LDS RZ, [RZ] ;  /* 0x00000000fffff984 */ /* 0x000fe20000000800 */
[----:B------:R-:W-:Y:S01]  /*3210*/  @!PT LDS RZ, [RZ] ;  /* 0x00000000fffff984 */ /* 0x000fe20000000800 */
[----:B------:R-:W-:Y:S01]  /*3220*/  @!PT LDS RZ, [RZ] ;  /* 0x00000000fffff984 */ /* 0x000fe20000000800 */
[----:B------:R-:W-:Y:S01]  /*3230*/  @!PT LDS RZ, [RZ] ;  /* 0x00000000fffff984 */ /* 0x000fe20000000800 */
[----:B------:R3:W-:Y:S06]  /*3240*/  MEMBAR.ALL.CTA ;  /* 0x0000000000007992 */ /* 0x0007ec0000008000 */
[----:B---3--:R-:W3:Y:S01]  /*3250*/  FENCE.VIEW.ASYNC.S ;  /* 0x00000000000073c6 */ /* 0x008ee20000000000 */
[----:B------:R-:W-:Y:S01]  /*3260*/  SEL R11, R11, RZ, P1 ;  /* 0x000000ff0b0b7207 */ /* 0x000fe20000800000 */
[----:B---3--:R3:W-:Y:S01]  /*3270*/  SYNCS.ARRIVE.TRANS64.RED.A1T0 RZ, [R2+URZ], RZ ;  /* 0x000000ff02ff79a7 */ /* 0x0087e200081004ff */
[----:B--2---:R-:W-:-:S02]  /*3280*/  LOP3.LUT P3, RZ, R6, 0x1, RZ, 0xc0, !PT ;  /* 0x0000000106ff7812 */ /* 0x004fc4000786c0ff */
[----:B------:R-:W-:-:S04]  /*3290*/  SEL R5, RZ, 0x1, P1 ;  /* 0x00000001ff057807 */ /* 0x000fc80000800000 */
[----:B------:R-:W-:Y:S02]  /*32a0*/  LOP3.LUT R10, R10, R5, RZ, 0x3c, !PT ;  /* 0x000000050a0a7212 */ /* 0x000fe400078e3cff */
[----:B---3--:R-:W-:-:S04]  /*32b0*/  SEL R2, RZ, 0x1, P0 ;  /* 0x00000001ff027807 */ /* 0x008fc80000000000 */
[----:B------:R-:W-:Y:S01]  /*32c0*/  LOP3.LUT R9, R9, R2, RZ, 0x3c, !PT ;  /* 0x0000000209097212 */ /* 0x000fe200078e3cff */
[----:B------:R-:W-:Y:S06]  /*32d0*/  @P3 BRA `(.L_x_56) ;  /* 0xfffffffc002c3947 */ /* 0x000fec000383ffff */
[----:B------:R-:W-:Y:S01]  /*32e0*/  ULEA UR4, UR5, UR6, 0x3 ;  /* 0x0000000605047291 */ /* 0x000fe2000f8e18ff */
[----:B------:R-:W-:-:S08]  /*32f0*/  SHF.L.U32 R3, R12, 0x1f, RZ ;  /* 0x0000001f0c037819 */ /* 0x000fd000000006ff */
[----:B------:R-:W2:Y:S02]  /*3300*/  SYNCS.PHASECHK.TRANS64 P0, [UR4+0xe0], R3 ;  /* 0x0000e003ff0075a7 */ /* 0x000ea40008001004 */
[----:B--2---:R-:W-:Y:S05]  /*3310*/  @P0 BRA `(.L_x_57) ;  /* 0x0000000000080947 */ /* 0x004fea0003800000 */
[----:B------:R-:W2:Y:S02]  /*3320*/  SYNCS.PHASECHK.TRANS64.TRYWAIT P0, [UR4+0xe0], R3 ;  /* 0x0000e003ff0075a7 */ /* 0x000ea40008001104 */
[----:B--2---:R-:W-:Y:S05]  /*3330*/  @!P0 BRA `(.L_x_58) ;  /* 0x00000058003c8947 */ /* 0x004fea0003800000 */
.L_x_57:
[----:B------:R-:W-:-:S04]  /*3340*/  UIADD3 UR7, UPT, UPT, UR5, 0x1, URZ ;  /* 0x0000000105077890 */ /* 0x000fc8000fffe0ff */
[----:B------:R-:W-:-:S04]  /*3350*/  UISETP.NE.AND UP0, UPT, UR7, 0x2, UPT ;  /* 0x000000020700788c */ /* 0x000fc8000bf05270 */
[----:B------:R-:W-:Y:S02]  /*3360*/  USEL UR8, URZ, 0x1, UP0 ;  /* 0x00000001ff087887 */ /* 0x000fe40008000000 */
[----:B------:R-:W-:-:S04]  /*3370*/  USEL UR7, UR7, URZ, UP0 ;  /* 0x000000ff07077287 */ /* 0x000fc80008000000 */
[----:B------:R-:W-:Y:S01]  /*3380*/  ULEA UR7, UR7, UR6, 0x3 ;  /* 0x0000000607077291 */ /* 0x000fe2000f8e18ff */
[----:B--2---:R-:W-:-:S04]  /*3390*/  LOP3.LUT R3, R12, UR8, RZ, 0x3c, !PT ;  /* 0x000000080c037c12 */ /* 0x004fc8000f8e3cff */
[----:B------:R-:W-:-:S04]  /*33a0*/  SHF.L.U32 R0, R3, 0x1f, RZ ;  /* 0x0000001f03007819 */ /* 0x000fc800000006ff */
[----:B------:R-:W2:Y:S02]  /*33b0*/  SYNCS.PHASECHK.TRANS64 P0, [UR7+0xe0], R0 ;  /* 0x0000e000ff0075a7 */ /* 0x000ea40008001007 */
[----:B-12---:R-:W-:Y:S05]  /*33c0*/  @P0 EXIT ;  /* 0x000000000000094d */ /* 0x006fea0003800000 */
[----:B------:R-:W-:Y:S02]  /*33d0*/  SHF.L.U32 R3, R3, 0x1f, RZ ;  /* 0x0000001f03037819 */ /* 0x000fe400000006ff */
[----:B------:R-:W-:-:S07]  /*33e0*/  MOV R0, UR7 ;  /* 0x0000000700007c02 */ /* 0x000fce0008000f00 */
.L_x_59:
[----:B-1----:R1:W2:Y:S02]  /*33f0*/  SYNCS.PHASECHK.TRANS64.TRYWAIT P0, [R0+URZ+0xe0], R3 ;  /* 0x0000e003000075a7 */ /* 0x0022a400080011ff */
[----:B--2---:R-:W-:Y:S05]  /*3400*/  @!P0 NANOSLEEP.SYNCS 0x989680 ;  /* 0x009896800000895d */ /* 0x004fea0003900000 */
[----:B------:R-:W2:Y:S02]  /*3410*/  @!P0 SYNCS.PHASECHK.TRANS64 P0, [R0+URZ+0xe0], R3 ;  /* 0x0000e003000085a7 */ /* 0x000ea400080010ff */
[----:B--2---:R-:W-:Y:S05]  /*3420*/  @P0 EXIT ;  /* 0x000000000000094d */ /* 0x004fea0003800000 */
[----:B------:R-:W-:Y:S05]  /*3430*/  BRA `(.L_x_59) ;  /* 0xfffffffc00ec7947 */ /* 0x000fea000383ffff */
.L_x_52:
[----:B------:R-:W-:Y:S05]  /*3440*/  BRA.U UP6, `(.L_x_60) ;  /* 0x0000000d06d87547 */ /* 0x000fea000b800000 */
[----:B------:R-:W2:Y:S01]  /*3450*/  S2UR UR7, SR_CgaCtaId ;  /* 0x00000000000779c3 */ /* 0x000ea20000008800 */
[----:B------:R-:W-:Y:S01]  /*3460*/  UMOV UR4, 0x40 ;  /* 0x0000004000047882 */ /* 0x000fe20000000000 */
[----:B------:R-:W-:Y:S01]  /*3470*/  NOP ;  /* 0x0000000000007918 */ /* 0x000fe20000000000 */
[----:B------:R-:W-:Y:S01]  /*3480*/  UMOV UR6, 0x400 ;  /* 0x0000040000067882 */ /* 0x000fe20000000000 */
[----:B--2---:R-:W-:Y:S02]  /*3490*/  ULEA UR5, UR7, UR4, 0x18 ;  /* 0x0000000407057291 */ /* 0x004fe4000f8ec0ff */
[----:B------:R-:W-:-:S07]  /*34a0*/  ULEA UR6, UR7, UR6, 0x18 ;  /* 0x0000000607067291 */ /* 0x000fce000f8ec0ff */
[----:B------:R-:W2:Y:S02]  /*34b0*/  LDS.U8 R0, [UR5+0x1c] ;  /* 0x00001c05ff007984 */ /* 0x000ea40008000000 */
[----:B--2---:R-:W-:-:S13]  /*34c0*/  ISETP.NE.AND P0, PT, R0, RZ, PT ;  /* 0x000000ff0000720c */ /* 0x004fda0003f05270 */
[----:B------:R-:W-:Y:S05]  /*34d0*/  @P0 BRA `(.L_x_61) ;  /* 0x0000000000580947 */ /* 0x000fea0003800000 */
[----:B------:R-:W-:-:S13]  /*34e0*/  ELECT P0, URZ, PT ;  /* 0x0000000000ff782f */ /* 0x000fda0003800000 */
[----:B------:R-:W-:Y:S05]  /*34f0*/  @!P0 BRA `(.L_x_62) ;  /* 0x0000000000608947 */ /* 0x000fea0003800000 */
[----:B------:R-:W-:Y:S01]  /*3500*/  UMOV UR4, 0x10 ;  /* 0x0000001000047882 */ /* 0x000fe20000000000 */
[----:B------:R-:W-:Y:S01]  /*3510*/  HFMA2 R0, -RZ, RZ, 0, 5.9604644775390625e-08 ;  /* 0x00000001ff007431 */ /* 0x000fe200000001ff */
[----:B------:R-:W-:-:S03]  /*3520*/  MOV R3, 0xffff ;  /* 0x0000ffff00037802 */ /* 0x000fc60000000f00 */
[----:B------:R-:W-:Y:S04]  /*3530*/  DEPBAR.LE SB2, 0x36 ;  /* 0x0000ad800000791a */ /* 0x000fe80000000000 */
[----:B------:R-:W2:Y:S02]  /*3540*/  UTCATOMSWS.FIND_AND_SET.ALIGN UP0, UR4, UR4 ;  /* 0x00000004000475e3 */ /* 0x000ea40008000800 */
[----:B--2---:R-:W-:Y:S01]  /*3550*/  MOV R4, UR4 ;  /* 0x0000000400047c02 */ /* 0x004fe20008000f00 */
[----:B------:R-:W-:Y:S06]  /*3560*/  BRA.U UP0, `(.L_x_63) ;  /* 0x0000000100187547 */ /* 0x000fec000b800000 */
.L_x_64:
[----:B------:R-:W-:Y:S05]  /*3570*/  NANOSLEEP 0x64 ;  /* 0x000000640000795d */ /* 0x000fea0003800000 */
[----:B------:R-:W-:-:S05]  /*3580*/  UMOV UR4, 0x10 ;  /* 0x0000001000047882 */ /* 0x000fca0000000000 */
[----:B------:R-:W-:Y:S04]  /*3590*/  DEPBAR.LE SB2, 0x36 ;  /* 0x0000ad800000791a */ /* 0x000fe80000000000 */
[----:B------:R-:W2:Y:S02]  /*35a0*/  UTCATOMSWS.FIND_AND_SET.ALIGN UP0, UR4, UR4 ;  /* 0x00000004000475e3 */ /* 0x000ea40008000800 */
[----:B--2---:R-:W-:Y:S01]  /*35b0*/  MOV R4, UR4 ;  /* 0x0000000400047c02 */ /* 0x004fe20008000f00 */
[----:B------:R-:W-:Y:S05]  /*35c0*/  BRA.U !UP0, `(.L_x_64) ;  /* 0xfffffffd08e87547 */ /* 0x000fea000b83ffff */
.L_x_63:
[-C--:B------:R-:W-:Y:S02]  /*35d0*/  SHF.L.U32 R3, R3, R4.reuse, RZ ;  /* 0x0000000403037219 */ /* 0x080fe400000006ff */
[----:B------:R-:W-:Y:S01]  /*35e0*/  SHF.L.U32 R0, R0, R4, RZ ;  /* 0x0000000400007219 */ /* 0x000fe200000006ff */
[----:B------:R-:W-:Y:S02]  /*35f0*/  IMAD.SHL.U32 R4, R4, 0x20, RZ ;  /* 0x0000002004047824 */ /* 0x000fe400078e00ff */
[----:B------:R2:W-:Y:S04]  /*3600*/  ATOMS.OR RZ, [UR5+0x14], R3 ;  /* 0x00001403ffff798c */ /* 0x0005e8000b000005 */
[----:B------:R2:W-:Y:S04]  /*3610*/  ATOMS.OR RZ, [UR5+0x18], R0 ;  /* 0x00001800ffff798c */ /* 0x0005e8000b000005 */
[----:B------:R2:W-:Y:S01]  /*3620*/  STS [UR6+0x180], R4 ;  /* 0x00018004ff007988 */ /* 0x0005e20008000806 */
[----:B------:R-:W-:Y:S05]  /*3630*/  BRA `(.L_x_62) ;  /* 0x0000000000107947 */ /* 0x000fea0003800000 */
.L_x_61:
[----:B------:R-:W-:Y:S02]  /*3640*/  MOV R0, 0xffffffff ;  /* 0xffffffff00007802 */ /* 0x000fe40000000f00 */
[----:B------:R-:W-:-:S03]  /*3650*/  MOV R4, 0x3680 ;  /* 0x0000368000047802 */ /* 0x000fc60000000f00 */
[----:B------:R2:W-:Y:S04]  /*3660*/  STS [UR6+0x180], R0 ;  /* 0x00018000ff007988 */ /* 0x0005e80008000806 */
[----:B-12--5:R-:W-:Y:S05]  /*3670*/  CALL.REL.NOINC `($__internal_1_$__cuda_sm10x_tcgen05_guardrail_trap_phase_invalid_during_alloc) ;  /* 0x0000005c00847944 */ /* 0x026fea0003c00000 */
.L_x_62:
[----:B------:R-:W-:Y:S05]  /*3680*/  WARPSYNC.ALL ;  /* 0x0000000000007948 */ /* 0x000fea0003800000 */
[----:B------:R-:W3:Y:S01]  /*3690*/  S2UR UR4, SR_CgaCtaId ;  /* 0x00000000000479c3 */ /* 0x000ee20000008800 */
[----:B------:R-:W-:Y:S01]  /*36a0*/  UMOV UR26, 0x400 ;  /* 0x00000400001a7882 */ /* 0x000fe20000000000 */
[----:B------:R-:W-:-:S06]  /*36b0*/  NOP ;  /* 0x0000000000007918 */ /* 0x000fcc0000000000 */
[----:B------:R-:W-:Y:S06]  /*36c0*/  BAR.ARV 0x6, 0xa0 ;  /* 0x0182800000007b1d */ /* 0x000fec0000002000 */
[----:B------:R-:W4:Y:S01]  /*36d0*/  LDCU UR5, c[0x0][0x38c] ;  /* 0x00007180ff0577ac */ /* 0x000f220008000800 */
[----:B------:R-:W-:Y:S01]  /*36e0*/  LOP3.LUT R2, R2, 0xffff, RZ, 0xc0, !PT ;  /* 0x0000ffff02027812 */ /* 0x000fe200078ec0ff */
[----:B------:R-:W-:Y:S01]  /*36f0*/  IMAD.MOV.U32 R11, RZ, RZ, 0x1 ;  /* 0x00000001ff0b7424 */ /* 0x000fe200078e00ff */
[----:B------:R-:W-:Y:S01]  /*3700*/  CS2R R8, SRZ ;  /* 0x0000000000087805 */ /* 0x000fe2000001ff00 */
[----:B------:R-:W1:Y:S01]  /*3710*/  LDCU UR7, c[0x0][0x38c] ;  /* 0x00007180ff0777ac */ /* 0x000e620008000800 */
[----:B------:R-:W-:Y:S01]  /*3720*/  R2UR UR27, R2 ;  /* 0x00000000021b72ca */ /* 0x000fe200000e0000 */
[----:B------:R-:W-:Y:S01]  /*3730*/  IMAD.MOV.U32 R10, RZ, RZ, RZ ;  /* 0x000000ffff0a7224 */ /* 0x000fe200078e00ff */
[----:B------:R-:W-:Y:S01]  /*3740*/  UMOV UR30, URZ ;  /* 0x000000ff001e7c82 */ /* 0x000fe20008000000 */
[----:B------:R-:W-:Y:S01]  /*3750*/  UMOV UR24, URZ ;  /* 0x000000ff00187c82 */ /* 0x000fe20008000000 */
[----:B---3--:R-:W-:Y:S01]  /*3760*/  ULEA UR26, UR4, UR26, 0x18 ;  /* 0x0000001a041a7291 */ /* 0x008fe2000f8ec0ff */
[----:B------:R-:W-:Y:S01]  /*3770*/  UMOV UR38, 0x0 ;  /* 0x0000000000267882 */ /* 0x000fe20000000000 */
[----:B------:R-:W-:-:S02]  /*3780*/  UMOV UR39, 0x4200910 ;  /* 0x0420091000277882 */ /* 0x000fc40000000000 */
[----:B------:R-:W-:Y:S02]  /*3790*/  UIADD3 UR4, UPT, UPT, UR26, 0x8800, URZ ;  /* 0x000088001a047890 */ /* 0x000fe4000fffe0ff */
[----:B------:R-:W-:Y:S02]  /*37a0*/  UIADD3 UR6, UPT, UPT, UR26, 0x18800, URZ ;  /* 0x000188001a067890 */ /* 0x000fe4000fffe0ff */
[----:B----4-:R-:W-:Y:S01]  /*37b0*/  UIADD3 UR5, UPT, UPT, UR5, 0x1f, URZ ;  /* 0x0000001f05057890 */ /* 0x010fe2000fffe0ff */
[----:B--2---:R-:W2:Y:S01]  /*37c0*/  LDS R0, [UR26+0x180] ;  /* 0x0001801aff007984 */ /* 0x004ea20008000800 */
[----:B-1----:R-:W-:Y:S01]  /*37d0*/  UMOV UR36, 0x0 ;  /* 0x0000000000247882 */ /* 0x002fe20000000000 */
[----:B------:R-:W-:Y:S01]  /*37e0*/  UMOV UR37, 0x4200910 ;  /* 0x0420091000257882 */ /* 0x000fe20000000000 */
[----:B------:R-:W-:Y:S02]  /*37f0*/  USHF.R.S32.HI UR40, URZ, 0x1f, UR5 ;  /* 0x0000001fff287899 */ /* 0x000fe40008011405 */
[----:B------:R-:W-:-:S02]  /*3800*/  UISETP.GE.AND UP4, UPT, UR7, 0x1, UPT ;  /* 0x000000010700788c */ /* 0x000fc4000bf86270 */
[----:B------:R-:W-:Y:S02]  /*3810*/  ULEA.HI UR40, UR40, UR5, URZ, 0x5 ;  /* 0x0000000528287291 */ /* 0x000fe4000f8f28ff */
[----:B------:R-:W-:Y:S02]  /*3820*/  USHF.R.U32.HI UR5, URZ, 0x4, UR4 ;  /* 0x00000004ff057899 */ /* 0x000fe40008011604 */
[----:B------:R-:W-:Y:S02]  /*3830*/  USHF.R.S32.HI UR40, URZ, 0x5, UR40 ;  /* 0x00000005ff287899 */ /* 0x000fe40008011428 */
[----:B------:R-:W-:Y:S02]  /*3840*/  USHF.R.U32.HI UR4, URZ, 0x4, UR6 ;  /* 0x00000004ff047899 */ /* 0x000fe40008011606 */
[----:B------:R-:W-:Y:S02]  /*3850*/  UISETP.LT.AND UP0, UPT, UR40, 0x1, UPT ;  /* 0x000000012800788c */ /* 0x000fe4000bf01270 */
[----:B------:R-:W-:-:S02]  /*3860*/  ULOP3.LUT UR5, UR5, 0x3fff, URZ, 0xc0, !UPT ;  /* 0x00003fff05057892 */ /* 0x000fc4000f8ec0ff */
[----:B------:R-:W-:Y:S02]  /*3870*/  ULOP3.LUT UR4, UR4, 0x3fff, URZ, 0xc0, !UPT ;  /* 0x00003fff04047892 */ /* 0x000fe4000f8ec0ff */
[----:B------:R-:W-:Y:S02]  /*3880*/  USEL UR41, UR40, 0x1, !UP0 ;  /* 0x0000000128297887 */ /* 0x000fe4000c000000 */
[----:B------:R-:W-:Y:S02]  /*3890*/  ULOP3.LUT UR28, UR5, 0x10000, URZ, 0xfc, !UPT ;  /* 0x00010000051c7892 */ /* 0x000fe4000f8efcff */
[----:B------:R-:W-:Y:S02]  /*38a0*/  ULOP3.LUT UR29, UR4, 0x10000, URZ, 0xfc, !UPT ;  /* 0x00010000041d7892 */ /* 0x000fe4000f8efcff */
[----:B------:R-:W-:Y:S01]  /*38b0*/  UIADD3 UR41, UPT, UPT, -UR41, URZ, URZ ;  /* 0x000000ff29297290 */ /* 0x000fe2000fffe1ff */
[----:B------:R-:W-:Y:S01]  /*38c0*/  UMOV UR34, 0x0 ;  /* 0x0000000000227882 */ /* 0x000fe20000000000 */
[----:B------:R-:W-:Y:S01]  /*38d0*/  UMOV UR35, 0x4200910 ;  /* 0x0420091000237882 */ /* 0x000fe20000000000 */
[----:B------:R-:W-:Y:S01]  /*38e0*/  UMOV UR32, 0x0 ;  /* 0x0000000000207882 */ /* 0x000fe20000000000 */
[----:B------:R-:W-:Y:S01]  /*38f0*/  UMOV UR33, 0x4200910 ;  /* 0x0420091000217882 */ /* 0x000fe20000000000 */
[----:B--2---:R-:W-:-:S15]  /*3900*/  R2UR UR42, R0 ;  /* 0x00000000002a72ca */ /* 0x004fde00000e0000 */
.L_x_71:
[----:B------:R-:W-:Y:S02]  /*3910*/  LEA R0, R10, UR26, 0x3 ;  /* 0x0000001a0a007c11 */ /* 0x000fe4000f8e18ff */
[----:B------:R-:W-:Y:S02]  /*3920*/  SHF.L.U32 R5, R9, 0x1f, RZ ;  /* 0x0000001f09057819 */ /* 0x000fe400000006ff */
[----:B------:R-:W-:Y:S01]  /*3930*/  PLOP3.LUT P0, PT, PT, PT, UP4, 0x80, 0x8 ;  /* 0x000000000008781c */ /* 0x000fe20003f0f048 */
[----:B------:R-:W-:Y:S01]  /*3940*/  VIADD R3, R0, 0xe0 ;  /* 0x000000e000037836 */ /* 0x000fe20000000000 */
[----:B-1----:R-:W1:Y:S02]  /*3950*/  SYNCS.PHASECHK.TRANS64.TRYWAIT P1, [R0+URZ+0xd0], R5 ;  /* 0x0000d005000075a7 */ /* 0x002e6400080211ff */
[----:B-1-3--:R-:W-:Y:S09]  /*3960*/  @!P1 BRA `(.L_x_65) ;  /* 0x0000005000c89947 */ /* 0x00aff20003800000 */
.L_x_166:
[----:B------:R-:W-:Y:S01]  /*3970*/  LEA R4, R10, UR26, 0x4 ;  /* 0x0000001a0a047c11 */ /* 0x000fe2000f8e20ff */
[----:B------:R-:W-:Y:S01]  /*3980*/  @UP4 ULEA UR4, UR24, UR26, 0x3 ;  /* 0x0000001a18044291 */ /* 0x000fe2000f8e18ff */
[----:B------:R-:W-:Y:S01]  /*3990*/  PLOP3.LUT P2, PT, PT, PT, PT, 0x80, 0x8 ;  /* 0x000000000008781c */ /* 0x000fe20003f4f070 */
[----:B------:R-:W-:Y:S01]  /*39a0*/  ULEA UR31, UR30, UR26, 0x3 ;  /* 0x0000001a1e1f7291 */ /* 0x000fe2000f8e18ff */
[----:B------:R-:W-:Y:S02]  /*39b0*/  PRMT R3, RZ, 0x654, R3 ;  /* 0x00000654ff037816 */ /* 0x000fe40000000003 */
[----:B-1----:R-:W1:Y:S01]  /*39c0*/  LDS.128 R4, [R4+0x160] ;  /* 0x0001600004047984 */ /* 0x002e620000000c00 */
[----:B------:R-:W-:Y:S02]  /*39d0*/  @P0 SHF.L.U32 R2, R8, 0x1f, RZ ;  /* 0x0000001f08020819 */ /* 0x000fe400000006ff */
[----:B------:R-:W-:Y:S01]  /*39e0*/  SHF.L.U32 R0, R11, 0x1f, RZ ;  /* 0x0000001f0b007819 */ /* 0x000fe200000006ff */
[----:B------:R-:W-:Y:S01]  /*39f0*/  @!PT LDS RZ, [RZ] ;  /* 0x00000000fffff984 */ /* 0x000fe20000000800 */
[----:B------:R-:W-:Y:S01]  /*3a00*/  @!PT LDS RZ, [RZ] ;  /* 0x00000000fffff984 */ /* 0x000fe20000000800 */
[----:B------:R-:W-:Y:S01]  /*3a10*/  @!PT LDS RZ, [RZ] ;  /* 0x00000000fffff984 */ /* 0x000fe20000000800 */
[----:B------:R-:W-:Y:S01]  /*3a20*/  @!PT LDS RZ, [RZ] ;  /* 0x00000000fffff984 */ /* 0x000fe20000000800 */
[----:B------:R2:W-:Y:S06]  /*3a30*/  MEMBAR.ALL.CTA ;  /* 0x0000000000007992 */ /* 0x0005ec0000008000 */
[----:B--2---:R-:W2:Y:S02]  /*3a40*/  FENCE.VIEW.ASYNC.S ;  /* 0x00000000000073c6 */ /* 0x004ea40000000000 */
[----:B--2---:R2:W-:Y:S01]  /*3a50*/  SYNCS.ARRIVE.TRANS64.RED.A1T0 RZ, [R3+URZ], RZ ;  /* 0x000000ff03ff79a7 */ /* 0x0045e200081004ff */
[----:B------:R2:W3:Y:S01]  /*3a60*/  @P0 SYNCS.PHASECHK.TRANS64.TRYWAIT P2, [UR4], R2 ;  /* 0x00000002ff0005a7 */ /* 0x0004e20008041104 */
[----:B------:R-:W-:Y:S01]  /*3a70*/  ULEA.HI UR4, UR30, UR30, URZ, 0x1 ;  /* 0x0000001e1e047291 */ /* 0x000fe2000f8f08ff */
[----:B-1----:R-:W-:-:S03]  /*3a80*/  LOP3.LUT P1, RZ, R6, 0x1, RZ, 0xc0, !PT ;  /* 0x0000000106ff7812 */ /* 0x002fc6000782c0ff */
[----:B------:R-:W-:Y:S02]  /*3a90*/  USHF.L.U32 UR11, UR4, 0x6, URZ ;  /* 0x00000006040b7899 */ /* 0x000fe400080006ff */
[----:B------:R-:W-:Y:S02]  /*3aa0*/  ULOP3.LUT UR4, UR4, 0xffe, URZ, 0xc0, !UPT ;  /* 0x00000ffe04047892 */ /* 0x000fe4000f8ec0ff */
[----:B------:R-:W-:Y:S02]  /*3ab0*/  ULOP3.LUT UR11, UR11, 0xffffff80, URZ, 0xc0, !UPT ;  /* 0xffffff800b0b7892 */ /* 0x000fe4000f8ec0ff */
[----:B------:R-:W-:Y:S02]  /*3ac0*/  UIADD3 UR4, UPT, UPT, -UR4, UR30, URZ ;  /* 0x0000001e04047290 */ /* 0x000fe4000fffe1ff */
[----:B------:R-:W-:Y:S01]  /*3ad0*/  UIADD3 UR11, UPT, UPT, UR42, UR11, URZ ;  /* 0x0000000b2a0b7290 */ /* 0x000fe2000fffe0ff */
[----:B------:R-:W1:Y:S03]  /*3ae0*/  SYNCS.PHASECHK.TRANS64.TRYWAIT P0, [UR31+0x110], R0 ;  /* 0x00011000ff0075a7 */ /* 0x000e66000800111f */
[----:B------:R-:W-:Y:S01]  /*3af0*/  ULEA UR11, UR4, UR11, 0x14 ;  /* 0x0000000b040b7291 */ /* 0x000fe2000f8ea0ff */
[----:B-123--:R-:W-:Y:S11]  /*3b00*/  @!P0 BRA `(.L_x_66) ;  /* 0x0000005000748947 */ /* 0x00eff60003800000 */
.L_x_168:
[----:B------:R-:W-:Y:S01]  /*3b10*/  IADD3 R10, PT, PT, R10, 0x1, RZ ;  /* 0x000000010a0a7810 */ /* 0x000fe20007ffe0ff */
[----:B------:R-:W-:Y:S06]  /*3b20*/  BRA.U !UP4, `(.L_x_67) ;  /* 0x000000010cc07547 */ /* 0x000fec000b800000 */
[----:B------:R-:W-:Y:S01]  /*3b30*/  UPLOP3.LUT UP2, UPT, UPT, UPT, UPT, 0x40, 0x4 ;  /* 0x000000000004789c */ /* 0x000fe20003f4e870 */
[----:B------:R-:W-:Y:S01]  /*3b40*/  UMOV UR23, UR41 ;  /* 0x0000002900177c82 */ /* 0x000fe20008000000 */
[----:B------:R-:W-:Y:S01]  /*3b50*/  UMOV UR22, UR40 ;  /* 0x0000002800167c82 */ /* 0x000fe20008000000 */
[----:B------:R-:W-:-:S08]  /*3b60*/  UMOV UR10, UR24 ;  /* 0x00000018000a7c82 */ /* 0x000fd00008000000 */
.L_x_70:
[----:B------:R-:W-:Y:S02]  /*3b70*/  UIADD3 UR23, UPT, UPT, UR23, 0x1, URZ ;  /* 0x0000000117177890 */ /* 0x000fe4000fffe0ff */
[----:B--2---:R-:W-:Y:S02]  /*3b80*/  ULEA UR5, UR10, UR26, 0x3 ;  /* 0x0000001a0a057291 */ /* 0x004fe4000f8e18ff */
[----:B------:R-:W-:Y:S01]  /*3b90*/  UISETP.NE.AND UP3, UPT, UR23, URZ, UPT ;  /* 0x000000ff1700728c */ /* 0x000fe2000bf65270 */
[----:B---3--:R-:W-:Y:S10]  /*3ba0*/  @P2 BRA `(.L_x_68) ;  /* 0x00000000000c2947 */ /* 0x008ff40003800000 */
[----:B-1----:R-:W-:Y:S04]  /*3bb0*/  SHF.L.U32 R3, R8, 0x1f, RZ ;  /* 0x0000001f08037819 */ /* 0x002fe800000006ff */
[----:B------:R-:W1:Y:S02]  /*3bc0*/  SYNCS.PHASECHK.TRANS64.TRYWAIT P0, [UR5], R3 ;  /* 0x00000003ff0075a7 */ /* 0x000e640008001105 */
[----:B-1----:R-:W-:Y:S05]  /*3bd0*/  @!P0 BRA `(.L_x_69) ;  /* 0x0000005000588947 */ /* 0x002fea0003800000 */
.L_x_68:
[----:B------:R-:W-:Y:S01]  /*3be0*/  UISETP.NE.AND UP0, UPT, UR22, 0x1, UPT ;  /* 0x000000011600788c */ /* 0x000fe2000bf05270 */
[----:B------:R-:W-:Y:S01]  /*3bf0*/  PLOP3.LUT P2, PT, PT, PT, PT, 0x80, 0x8 ;  /* 0x000000000008781c */ /* 0x000fe20003f4f070 */
[----:B------:R-:W-:Y:S02]  /*3c00*/  UIADD3 UR4, UPT, UPT, UR10, 0x1, URZ ;  /* 0x000000010a047890 */ /* 0x000fe4000fffe0ff */
[----:B------:R-:W-:Y:S02]  /*3c10*/  UIADD3 UR25, UPT, UPT, UR5, 0x40, URZ ;  /* 0x0000004005197890 */ /* 0x000fe4000fffe0ff */
[----:B------:R-:W-:Y:S01]  /*3c20*/  UISETP.NE.AND UP1, UPT, UR4, 0x8, UPT ;  /* 0x000000080400788c */ /* 0x000fe2000bf25270 */
[----:B------:R-:W-:Y:S01]  /*3c30*/  PLOP3.LUT P0, PT, PT, PT, UP0, 0x80, 0x8 ;  /* 0x000000000008781c */ /* 0x000fe20003f0f008 */
[----:B------:R-:W-:Y:S02]  /*3c40*/  UIADD3 UR22, UPT, UPT, UR22, -0x1, URZ ;  /* 0xffffffff16167890 */ /* 0x000fe4000fffe0ff */
[----:B------:R-:W-:Y:S02]  /*3c50*/  USEL UR6, URZ, 0x1, UP1 ;  /* 0x00000001ff067887 */ /* 0x000fe40008800000 */
[----:B------:R-:W-:Y:S01]  /*3c60*/  USEL UR24, UR4, URZ, UP1 ;  /* 0x000000ff04187287 */ /* 0x000fe20008800000 */
[----:B------:R-:W-:Y:S01]  /*3c70*/  UMOV UR7, 0x40004040 ;  /* 0x4000404000077882 */ /* 0x000fe20000000000 */
[----:B------:R-:W-:Y:S02]  /*3c80*/  UMOV UR5, 0x40004040 ;  /* 0x4000404000057882 */ /* 0x000fe40000000000 */
[----:B------:R-:W-:Y:S01]  /*3c90*/  @UP0 ULEA UR4, UR24, UR26, 0x3 ;  /* 0x0000001a18040291 */ /* 0x000fe2000f8e18ff */
[----:B------:R-:W-:Y:S01]  /*3ca0*/  LOP3.LUT R8, R8, UR6, RZ, 0x3c, !PT ;  /* 0x0000000608087c12 */ /* 0x000fe2000f8e3cff */
[----:B------:R-:W-:Y:S01]  /*3cb0*/  ULEA UR6, UR10, UR29, 0xa ;  /* 0x0000001d0a067291 */ /* 0x000fe2000f8e50ff */
[----:B------:R-:W-:Y:S02]  /*3cc0*/  UMOV UR21, 0x40004040 ;  /* 0x4000404000157882 */ /* 0x000fe40000000000 */
[----:B-1----:R-:W-:Y:S01]  /*3cd0*/  @P0 SHF.L.U32 R0, R8, 0x1f, RZ ;  /* 0x0000001f08000819 */ /* 0x002fe200000006ff */
[----:B------:R-:W-:Y:S02]  /*3ce0*/  UIADD3 UR20, UPT, UPT, UR6, 0x2, URZ ;  /* 0x0000000206147890 */ /* 0x000fe4000fffe0ff */
[----:B------:R-:W-:Y:S01]  /*3cf0*/  UIADD3 UR16, UPT, UPT, UR6, 0x4, URZ ;  /* 0x0000000406107890 */ /* 0x000fe2000fffe0ff */
[----:B------:R2:W3:Y:S01]  /*3d00*/  @P0 SYNCS.PHASECHK.TRANS64.TRYWAIT P2, [UR4], R0 ;  /* 0x00000000ff0005a7 */ /* 0x0004e20008041104 */
[----:B------:R-:W-:Y:S02]  /*3d10*/  ULEA UR4, UR10, UR28, 0x9 ;  /* 0x0000001c0a047291 */ /* 0x000fe4000f8e48ff */
[----:B------:R-:W-:Y:S02]  /*3d20*/  UIADD3 UR12, UPT, UPT, UR6, 0x6, URZ ;  /* 0x00000006060c7890 */ /* 0x000fe4000fffe0ff */
[----:B------:R-:W-:Y:S02]  /*3d30*/  UIADD3 UR18, UPT, UPT, UR4, 0x2, URZ ;  /* 0x0000000204127890 */ /* 0x000fe4000fffe0ff */
[----:B------:R-:W-:Y:S02]  /*3d40*/  UIADD3 UR14, UPT, UPT, UR4, 0x4, URZ ;  /* 0x00000004040e7890 */ /* 0x000fe4000fffe0ff */
[----:B------:R-:W-:Y:S01]  /*3d50*/  UIADD3 UR8, UPT, UPT, UR4, 0x6, URZ ;  /* 0x0000000604087890 */ /* 0x000fe2000fffe0ff */
[----:B------:R2:W-:Y:S01]  /*3d60*/  UTCHMMA gdesc[UR4], gdesc[UR6], tmem[UR11], tmem[UR38], idesc[UR39], UP2 ;  /* 0x00ff2606040075ea */ /* 0x0005e2000900000b */
[----:B------:R-:W-:Y:S01]  /*3d70*/  UPLOP3.LUT UP2, UPT, UPT, UPT, UPT, 0x80, 0x8 ;  /* 0x000000000008789c */ /* 0x000fe20003f4f070 */
[----:B------:R-:W-:Y:S01]  /*3d80*/  UMOV UR19, 0x40004040 ;  /* 0x4000404000137882 */ /* 0x000fe20000000000 */
[----:B------:R-:W-:Y:S01]  /*3d90*/  UMOV UR17, 0x40004040 ;  /* 0x4000404000117882 */ /* 0x000fe20000000000 */
[----:B------:R2:W-:Y:S01]  /*3da0*/  UTCHMMA gdesc[UR18], gdesc[UR20], tmem[UR11], tmem[UR36], idesc[UR37], UPT ;  /* 0x00ff2414120075ea */ /* 0x0005e2000b80000b */
[----:B------:R-:W-:Y:S01]  /*3db0*/  UMOV UR15, 0x40004040 ;  /* 0x40004040000f7882 */ /* 0x000fe20000000000 */
[----:B------:R-:W-:Y:S01]  /*3dc0*/  UMOV UR13, 0x40004040 ;  /* 0x40004040000d7882 */ /* 0x000fe20000000000 */
[----:B------:R-:W-:Y:S01]  /*3dd0*/  UMOV UR9, 0x40004040 ;  /* 0x4000404000097882 */ /* 0x000fe20000000000 */
[----:B------:R2:W-:Y:S01]  /*3de0*/  UTCHMMA gdesc[UR14], gdesc[UR16], tmem[UR11], tmem[UR34], idesc[UR35], UPT ;  /* 0x00ff22100e0075ea */ /* 0x0005e2000b80000b */
[----:B------:R2:W-:Y:S01]  /*3df0*/  UTCHMMA gdesc[UR8], gdesc[UR12], tmem[UR11], tmem[UR32], idesc[UR33], UPT ;  /* 0x00ff200c080075ea */ /* 0x0005e2000b80000b */
[----:B------:R2:W-:Y:S01]  /*3e00*/  UTCBAR.MULTICAST [UR25], URZ, UR27 ;  /* 0x000000ff190073e9 */ /* 0x0005e2000800081b */
[----:B------:R-:W-:Y:S01]  /*3e10*/  UMOV UR10, UR24 ;  /* 0x00000018000a7c82 */ /* 0x000fe20008000000 */
[----:B------:R-:W-:Y:S05]  /*3e20*/  BRA.U UP3, `(.L_x_70) ;  /* 0xfffffffd03507547 */ /* 0x000fea000b83ffff */
.L_x_67:
[----:B--2---:R-:W-:Y:S01]  /*3e30*/  UIADD3 UR4, UPT, UPT, UR30, 0x1, URZ ;  /* 0x000000011e047890 */ /* 0x004fe2000fffe0ff */
[C---:B------:R-:W-:Y:S01]  /*3e40*/  ISETP.NE.AND P0, PT, R10.reuse, 0x2, PT ;  /* 0x000000020a00780c */ /* 0x040fe20003f05270 */
[----:B------:R-:W-:Y:S02]  /*3e50*/  UIADD3 UR5, UPT, UPT, UR31, 0xf0, URZ ;  /* 0x000000f01f057890 */ /* 0x000fe4000fffe0ff */
[----:B------:R-:W-:Y:S01]  /*3e60*/  UISETP.NE.AND UP0, UPT, UR4, 0x4, UPT ;  /* 0x000000040400788c */ /* 0x000fe2000bf05270 */
[----:B-1----:R-:W-:Y:S02]  /*3e70*/  SEL R0, RZ, 0x1, P0 ;  /* 0x00000001ff007807 */ /* 0x002fe40000000000 */
[----:B------:R-:W-:Y:S01]  /*3e80*/  SEL R10, R10, RZ, P0 ;  /* 0x000000ff0a0a7207 */ /* 0x000fe20000000000 */
[----:B------:R-:W-:Y:S01]  /*3e90*/  USEL UR6, URZ, 0x1, UP0 ;  /* 0x00000001ff067887 */ /* 0x000fe20008000000 */
[----:B------:R-:W-:Y:S01]  /*3ea0*/  LOP3.LUT R9, R9, R0, RZ, 0x3c, !PT ;  /* 0x0000000009097212 */ /* 0x000fe200078e3cff */
[----:B------:R-:W-:Y:S01]  /*3eb0*/  USEL UR30, UR4, URZ, UP0 ;  /* 0x000000ff041e7287 */ /* 0x000fe20008000000 */
[----:B------:R1:W-:Y:S03]  /*3ec0*/  UTCBAR [UR5], URZ ;  /* 0x000000ff050073e9 */ /* 0x0003e600080000ff */
[----:B------:R-:W-:Y:S01]  /*3ed0*/  LOP3.LUT R11, R11, UR6, RZ, 0x3c, !PT ;  /* 0x000000060b0b7c12 */ /* 0x000fe2000f8e3cff */
[----:B------:R-:W-:Y:S07]  /*3ee0*/  @P1 BRA `(.L_x_71) ;  /* 0xfffffff800881947 */ /* 0x000fee000383ffff */
[----:B------:R-:W2:Y:S01]  /*3ef0*/  S2UR UR8, SR_CgaCtaId ;  /* 0x00000000000879c3 */ /* 0x000ea20000008800 */
[----:B------:R-:W-:Y:S01]  /*3f00*/  ELECT P0, URZ, PT ;  /* 0x0000000000ff782f */ /* 0x000fe20003800000 */
[----:B------:R-:W-:Y:S01]  /*3f10*/  IMAD.MOV.U32 R0, RZ, RZ, 0x1 ;  /* 0x00000001ff007424 */ /* 0x000fe200078e00ff */
[----:B------:R-:W-:Y:S01]  /*3f20*/  UIADD3 UR26, UPT, UPT, UR26, 0x110, URZ ;  /* 0x000001101a1a7890 */ /* 0x000fe2000fffe0ff */
[----:B------:R-:W-:Y:S01]  /*3f30*/  SHF.L.U32 R3, R11, 0x1f, RZ ;  /* 0x0000001f0b037819 */ /* 0x000fe200000006ff */
[----:B------:R-:W-:-:S03]  /*3f40*/  UMOV UR4, 0x40 ;  /* 0x0000004000047882 */ /* 0x000fc60000000000 */
[----:B------:R-:W-:Y:S01]  /*3f50*/  UVIRTCOUNT.DEALLOC.SMPOOL 0x80 ;  /* 0x000000800000784c */ /* 0x000fe20000000000 */
[----:B--2---:R-:W-:Y:S02]  /*3f60*/  ULEA UR8, UR8, UR4, 0x18 ;  /* 0x0000000408087291 */ /* 0x004fe4000f8ec0ff */
[----:B------:R-:W-:-:S07]  /*3f70*/  ULEA UR4, UR30, UR26, 0x3 ;  /* 0x0000001a1e047291 */ /* 0x000fce000f8e18ff */
[----:B------:R2:W-:Y:S02]  /*3f80*/  @P0 STS.U8 [UR8+0x1c], R0 ;  /* 0x00001c00ff000988 */ /* 0x0005e40008000008 */
[----:B------:R-:W4:Y:S02]  /*3f90*/  SYNCS.PHASECHK.TRANS64.TRYWAIT P0, [UR4], R3 ;  /* 0x00000003ff0075a7 */ /* 0x000f240008001104 */
[----:B--2-4-:R-:W-:Y:S05]  /*3fa0*/  @!P0 BRA `(.L_x_72) ;  /* 0x0000004c007c8947 */ /* 0x014fea0003800000 */
.L_x_171:
[----:B------:R-:W-:-:S04]  /*3fb0*/  UIADD3 UR4, UPT, UPT, UR30, 0x1, URZ ;  /* 0x000000011e047890 */ /* 0x000fc8000fffe0ff */
[----:B------:R-:W-:-:S04]  /*3fc0*/  UISETP.NE.AND UP0, UPT, UR4, 0x4, UPT ;  /* 0x000000040400788c */ /* 0x000fc8000bf05270 */
[----:B------:R-:W-:Y:S02]  /*3fd0*/  USEL UR6, URZ, 0x1, UP0 ;  /* 0x00000001ff067887 */ /* 0x000fe40008000000 */
[----:B------:R-:W-:-:S04]  /*3fe0*/  USEL UR4, UR4, URZ, UP0 ;  /* 0x000000ff04047287 */ /* 0x000fc80008000000 */
[----:B-1----:R-:W-:Y:S01]  /*3ff0*/  ULEA UR5, UR4, UR26, 0x3 ;  /* 0x0000001a04057291 */ /* 0x002fe2000f8e18ff */
[----:B------:R-:W-:-:S04]  /*4000*/  LOP3.LUT R2, R11, UR6, RZ, 0x3c, !PT ;  /* 0x000000060b027c12 */ /* 0x000fc8000f8e3cff */
[----:B--2---:R-:W-:-:S04]  /*4010*/  SHF.L.U32 R3, R2, 0x1f, RZ ;  /* 0x0000001f02037819 */ /* 0x004fc800000006ff */
[----:B------:R-:W1:Y:S02]  /*4020*/  SYNCS.PHASECHK.TRANS64.TRYWAIT P0, [UR5], R3 ;  /* 0x00000003ff0075a7 */ /* 0x000e640008001105 */
[----:B-1----:R-:W-:Y:S05]  /*4030*/  @!P0 BRA `(.L_x_73) ;  /* 0x0000004c00708947 */ /* 0x002fea0003800000 */
.L_x_173:
        /* <DEDUP_REMOVED lines=9> */
.L_x_175:
[----:B------:R-:W-:-:S04]  /*40d0*/  UIADD3 UR4, UPT, UPT, UR4, 0x1, URZ ;  /* 0x0000000104047890 */ /* 0x000fc8000fffe0ff */
[----:B------:R-:W-:-:S04]  /*40e0*/  UISETP.NE.AND UP0, UPT, UR4, 0x4, UPT ;  /* 0x000000040400788c */ /* 0x000fc8000bf05270 */
[----:B------:R-:W-:Y:S02]  /*40f0*/  USEL UR5, URZ, 0x1, UP0 ;  /* 0x00000001ff057887 */ /* 0x000fe40008000000 */
[----:B------:R-:W-:-:S04]  /*4100*/  USEL UR4, UR4, URZ, UP0 ;  /* 0x000000ff04047287 */ /* 0x000fc80008000000 */
[----:B------:R-:W-:Y:S01]  /*4110*/  ULEA UR4, UR4, UR26, 0x3 ;  /* 0x0000001a04047291 */ /* 0x000fe2000f8e18ff */
[----:B-1----:R-:W-:-:S04]  /*4120*/  LOP3.LUT R3, R2, UR5, RZ, 0x3c, !PT ;  /* 0x0000000502037c12 */ /* 0x002fc8000f8e3cff */
[----:B------:R-:W-:-:S04]  /*4130*/  SHF.L.U32 R3, R3, 0x1f, RZ ;  /* 0x0000001f03037819 */ /* 0x000fc800000006ff */
[----:B------:R-:W1:Y:S02]  /*4140*/  SYNCS.PHASECHK.TRANS64.TRYWAIT P0, [UR4], R3 ;  /* 0x00000003ff0075a7 */ /* 0x000e640008001104 */
[----:B-1----:R-:W-:Y:S05]  /*4150*/  @!P0 BRA `(.L_x_75) ;  /* 0x0000004c00588947 */ /* 0x002fea0003800000 */
.L_x_177:
[----:B------:R-:W-:Y:S01]  /*4160*/  NOP ;  /* 0x0000000000007918 */ /* 0x000fe20000000000 */
[----:B-1----:R-:W1:Y:S01]  /*4170*/  LDS R0, [UR8+0x14] ;  /* 0x00001408ff007984 */ /* 0x002e620008000800 */
[----:B------:R-:W-:Y:S01]  /*4180*/  ULOP3.LUT UR4, UR42, 0xffff, URZ, 0xc0, !UPT ;  /* 0x0000ffff2a047892 */ /* 0x000fe2000f8ec0ff */
[----:B------:R-:W-:Y:S01]  /*4190*/  UMOV UR5, 0xffff ;  /* 0x0000ffff00057882 */ /* 0x000fe20000000000 */
[----:B------:R-:W-:Y:S02]  /*41a0*/  UMOV UR6, 0x1 ;  /* 0x0000000100067882 */ /* 0x000fe40000000000 */
[----:B------:R-:W-:-:S04]  /*41b0*/  USHF.R.U32.HI UR4, URZ, 0x5, UR4 ;  /* 0x00000005ff047899 */ /* 0x000fc80008011604 */
[----:B------:R-:W-:Y:S02]  /*41c0*/  USHF.L.U32 UR5, UR5, UR4, URZ ;  /* 0x0000000405057299 */ /* 0x000fe400080006ff */
[----:B------:R-:W-:-:S04]  /*41d0*/  USHF.L.U32 UR4, UR6, UR4, URZ ;  /* 0x0000000406047299 */ /* 0x000fc800080006ff */
[----:B-1----:R-:W-:-:S04]  /*41e0*/  LOP3.LUT R0, R0, UR5, RZ, 0xc0, !PT ;  /* 0x0000000500007c12 */ /* 0x002fc8000f8ec0ff */
[----:B------:R-:W-:-:S13]  /*41f0*/  ISETP.NE.AND P0, PT, R0, UR5, PT ;  /* 0x0000000500007c0c */ /* 0x000fda000bf05270 */
[----:B------:R-:W-:Y:S05]  /*4200*/  @P0 BRA `(.L_x_76) ;  /* 0x0000000000580947 */ /* 0x000fea0003800000 */
[----:B------:R-:W1:Y:S02]  /*4210*/  LDS R0, [UR8+0x18] ;  /* 0x00001808ff007984 */ /* 0x000e640008000800 */
[----:B-1----:R-:W-:-:S04]  /*4220*/  LOP3.LUT R0, R0, UR4, RZ, 0xc0, !PT ;  /* 0x0000000400007c12 */ /* 0x002fc8000f8ec0ff */
[----:B------:R-:W-:-:S13]  /*4230*/  ISETP.NE.AND P0, PT, R0, UR4, PT ;  /* 0x0000000400007c0c */ /* 0x000fda000bf05270 */
[----:B------:R-:W-:Y:S05]  /*4240*/  @P0 BRA `(.L_x_77) ;  /* 0x00000000003c0947 */ /* 0x000fea0003800000 */
[----:B------:R-:W1:Y:S01]  /*4250*/  S2R R2, SR_LANEID ;  /* 0x0000000000027919 */ /* 0x000e620000000000 */
[----:B------:R-:W-:Y:S01]  /*4260*/  ULOP3.LUT UR5, URZ, UR5, URZ, 0x33, !UPT ;  /* 0x00000005ff057292 */ /* 0x000fe2000f8e33ff */
[----:B------:R-:W-:Y:S01]  /*4270*/  LOP3.LUT R4, RZ, UR4, RZ, 0x33, !PT ;  /* 0x00000004ff047c12 */ /* 0x000fe2000f8e33ff */
[----:B------:R-:W-:Y:S02]  /*4280*/  VOTEU.ANY UR4, UPT, PT ;  /* 0x0000000000047886 */ /* 0x000fe400038e0100 */
[----:B------:R-:W-:Y:S01]  /*4290*/  UFLO.U32 UR4, UR4 ;  /* 0x00000004000472bd */ /* 0x000fe200080e0000 */
[----:B------:R-:W2:Y:S01]  /*42a0*/  REDUX UR6, R4 ;  /* 0x00000000040673c4 */ /* 0x000ea20000000000 */
[----:B------:R-:W-:-:S06]  /*42b0*/  IMAD.U32 R0, RZ, RZ, UR5 ;  /* 0x00000005ff007e24 */ /* 0x000fcc000f8e00ff */
[----:B------:R4:W-:Y:S01]  /*42c0*/  UTCATOMSWS.AND URZ, UR5 ;  /* 0x0000000500ff79e3 */ /* 0x0009e20008000000 */
[----:B------:R-:W3:Y:S01]  /*42d0*/  REDUX UR7, R0 ;  /* 0x00000000000773c4 */ /* 0x000ee20000000000 */
[----:B-1----:R-:W-:Y:S01]  /*42e0*/  ISETP.EQ.U32.AND P0, PT, R2, UR4, PT ;  /* 0x0000000402007c0c */ /* 0x002fe2000bf02070 */
[----:B--2---:R-:W-:Y:S01]  /*42f0*/  IMAD.U32 R2, RZ, RZ, UR6 ;  /* 0x00000006ff027e24 */ /* 0x004fe2000f8e00ff */
[----:B---3--:R-:W-:-:S11]  /*4300*/  MOV R3, UR7 ;  /* 0x0000000700037c02 */ /* 0x008fd60008000f00 */
[----:B------:R4:W-:Y:S04]  /*4310*/  @P0 ATOMS.AND RZ, [UR8+0x14], R3 ;  /* 0x00001403ffff098c */ /* 0x0009e8000a800008 */
[----:B------:R4:W-:Y:S01]  /*4320*/  @P0 ATOMS.AND RZ, [UR8+0x18], R2 ;  /* 0x00001802ffff098c */ /* 0x0009e2000a800008 */
[----:B------:R-:W-:Y:S05]  /*4330*/  BRA `(.L_x_78) ;  /* 0x0000000000147947 */ /* 0x000fea0003800000 */
.L_x_77:
[----:B------:R-:W-:Y:S02]  /*4340*/  MOV R2, 0x4360 ;  /* 0x0000436000027802 */ /* 0x000fe40000000f00 */
[----:B---3-5:R-:W-:Y:S05]  /*4350*/  CALL.REL.NOINC `($__internal_0_$__cuda_sm10x_tcgen05_guardrail_trap_col_being_dealloced_not_returned_by_alloc) ;  /* 0x0000005000407944 */ /* 0x028fea0003c00000 */
[----:B------:R-:W-:Y:S05]  /*4360*/  BRA `(.L_x_78) ;  /* 0x0000000000087947 */ /* 0x000fea0003800000 */
.L_x_76:
[----:B------:R-:W-:Y:S02]  /*4370*/  MOV R2, 0x4390 ;  /* 0x0000439000027802 */ /* 0x000fe40000000f00 */
[----:B---3-5:R-:W-:Y:S05]  /*4380*/  CALL.REL.NOINC `($__internal_2_$__cuda_sm10x_tcgen05_guardrail_trap_unallocated_columns_being_dealloced) ;  /* 0x00000050004c7944 */ /* 0x028fea0003c00000 */
.L_x_78:
[----:B------:R-:W-:Y:S01]  /*4390*/  NOP ;  /* 0x0000000000007918 */ /* 0x000fe20000000000 */
[----:B----4-:R-:W-:Y:S05]  /*43a0*/  EXIT ;  /* 0x000000000000794d */ /* 0x010fea0003800000 */
.L_x_60:
[----:B------:R-:W-:-:S09]  /*43b0*/  UISETP.NE.OR UP0, UPT, UR17, 0x3, !UP5 ;  /* 0x000000031100788c */ /* 0x000fd2000ef05670 */
[----:B------:R-:W-:Y:S05]  /*43c0*/  BRA.U UP0, `(.L_x_79) ;  /* 0x00000011005c7547 */ /* 0x000fea000b800000 */
[----:B------:R-:W2:Y:S01]  /*43d0*/  S2UR UR10, SR_CgaCtaId ;  /* 0x00000000000a79c3 */ /* 0x000ea20000008800 */
[----:B------:R-:W3:Y:S01]  /*43e0*/  LDCU UR31, c[0x0][0x370] ;  /* 0x00006e00ff1f77ac */ /* 0x000ee20008000800 */
[----:B------:R-:W-:Y:S02]  /*43f0*/  HFMA2 R13, -RZ, RZ, 0, 0 ;  /* 0x00000000ff0d7431 */ /* 0x000fe400000001ff */
[----:B------:R-:W-:Y:S01]  /*4400*/  IMAD.MOV.U32 R15, RZ, RZ, 0x1 ;  /* 0x00000001ff0f7424 */ /* 0x000fe200078e00ff */
[----:B------:R-:W-:Y:S01]  /*4410*/  MOV R7, 0x2000 ;  /* 0x0000200000077802 */ /* 0x000fe20000000f00 */
[----:B------:R-:W3:Y:S01]  /*4420*/  LDCU.128 UR44, c[0x0][0xb10] ;  /* 0x00016200ff2c77ac */ /* 0x000ee20008000c00 */
[----:B------:R-:W-:Y:S01]  /*4430*/  IMAD.MOV.U32 R14, RZ, RZ, RZ ;  /* 0x000000ffff0e7224 */ /* 0x000fe200078e00ff */
[----:B------:R-:W4:Y:S01]  /*4440*/  LDC.64 R16, c[0x0][0x348] ;  /* 0x0000d200ff107b82 */ /* 0x000f220000000a00 */
[----:B------:R-:W1:Y:S01]  /*4450*/  LDCU UR30, c[0x0][0x374] ;  /* 0x00006e80ff1e77ac */ /* 0x000e620008000800 */
[----:B------:R-:W2:Y:S06]  /*4460*/  LDCU UR15, c[0x0][0xb0c] ;  /* 0x00016180ff0f77ac */ /* 0x000eac0008000800 */
[----:B------:R-:W4:Y:S01]  /*4470*/  LDC.64 R2, c[0x0][0x888] ;  /* 0x00022200ff027b82 */ /* 0x000f220000000a00 */
[----:B------:R-:W4:Y:S01]  /*4480*/  LDCU UR49, c[0x0][0xb20] ;  /* 0x00016400ff3177ac */ /* 0x000f220008000800 */
[----:B------:R-:W4:Y:S06]  /*4490*/  LDCU UR4, c[0x0][0xb30] ;  /* 0x00016600ff0477ac */ /* 0x000f2c0008000800 */
[----:B------:R-:W4:Y:S01]  /*44a0*/  LDC.64 R4, c[0x0][0x890] ;  /* 0x00022400ff047b82 */ /* 0x000f220000000a00 */
[----:B------:R-:W-:Y:S01]  /*44b0*/  UMOV UR21, 0x400 ;  /* 0x0000040000157882 */ /* 0x000fe20000000000 */
[----:B---3--:R-:W-:-:S02]  /*44c0*/  UIMAD.WIDE.U32 UR6, UR31, UR44, URZ ;  /* 0x0000002c1f0672a5 */ /* 0x008fc4000f8e00ff */
[----:B-1----:R-:W-:Y:S02]  /*44d0*/  UIMAD.WIDE.U32 UR8, UR30, UR47, URZ ;  /* 0x0000002f1e0872a5 */ /* 0x002fe4000f8e00ff */
[----:B--2---:R-:W-:Y:S02]  /*44e0*/  ULEA UR21, UR10, UR21, 0x18 ;  /* 0x000000150a157291 */ /* 0x004fe4000f8ec0ff */
[----:B------:R-:W-:Y:S02]  /*44f0*/  UPLOP3.LUT UP3, UPT, UPT, UPT, UPT, 0x40, 0x4 ;  /* 0x000000000004789c */ /* 0x000fe40003f6e870 */
[----:B------:R-:W-:Y:S02]  /*4500*/  UIADD3 UR37, UPT, UPT, UR21, 0x98, URZ ;  /* 0x0000009815257890 */ /* 0x000fe4000fffe0ff */
[----:B------:R-:W-:Y:S02]  /*4510*/  UIADD3 UR33, UPT, UPT, UR21, 0x80, URZ ;  /* 0x0000008015217890 */ /* 0x000fe4000fffe0ff */
[----:B------:R-:W-:-:S02]  /*4520*/  UIADD3 UR25, UPT, UPT, UR21, 0x88, URZ ;  /* 0x0000008815197890 */ /* 0x000fc4000fffe0ff */
[----:B------:R-:W-:Y:S01]  /*4530*/  UIADD3 UR17, UPT, UPT, UR21, 0x90, URZ ;  /* 0x0000009015117890 */ /* 0x000fe2000fffe0ff */
[----:B------:R-:W-:Y:S01]  /*4540*/  UMOV UR6, UR7 ;  /* 0x0000000700067c82 */ /* 0x000fe20008000000 */
[----:B------:R-:W-:Y:S01]  /*4550*/  UMOV UR41, UR9 ;  /* 0x0000000900297c82 */ /* 0x000fe20008000000 */
[----:B------:R-:W-:Y:S02]  /*4560*/  UISETP.GE.AND UP0, UPT, UR42, 0x1, UPT ;  /* 0x000000012a00788c */ /* 0x000fe4000bf06270 */
[----:B------:R-:W-:Y:S01]  /*4570*/  UISETP.NE.AND UP4, UPT, UR42, 0x1, UPT ;  /* 0x000000012a00788c */ /* 0x000fe2000bf85270 */
[----:B------:R-:W1:Y:S01]  /*4580*/  LDCU.64 UR22, c[0x0][0xb28] ;  /* 0x00016500ff1677ac */ /* 0x000e620008000a00 */
[----:B------:R-:W-:Y:S02]  /*4590*/  UISETP.NE.AND UP6, UPT, UR15, 0x1, UPT ;  /* 0x000000010f00788c */ /* 0x000fe4000bfc5270 */
[----:B------:R-:W-:Y:S02]  /*45a0*/  UISETP.NE.AND UP5, UPT, UR46, 0x1, UPT ;  /* 0x000000012e00788c */ /* 0x000fe4000bfa5270 */
[----:B------:R-:W-:-:S02]  /*45b0*/  UPRMT UR37, UR10, 0x654, UR37 ;  /* 0x000006540a257896 */ /* 0x000fc40008000025 */
[----:B------:R-:W-:Y:S02]  /*45c0*/  USHF.R.U32.HI UR43, URZ, UR45, UR6 ;  /* 0x0000002dff2b7299 */ /* 0x000fe40008011606 */
[----:B------:R-:W-:Y:S02]  /*45d0*/  UPRMT UR40, UR10, 0x654, UR33 ;  /* 0x000006540a287896 */ /* 0x000fe40008000021 */
[----:B------:R-:W-:Y:S02]  /*45e0*/  UPRMT UR39, UR10, 0x654, UR25 ;  /* 0x000006540a277896 */ /* 0x000fe40008000019 */
[----:B------:R-:W-:Y:S02]  /*45f0*/  UPRMT UR38, UR10, 0x654, UR17 ;  /* 0x000006540a267896 */ /* 0x000fe40008000011 */
[----:B----4-:R-:W-:Y:S02]  /*4600*/  USHF.R.U32.HI UR41, URZ, UR49, UR41 ;  /* 0x00000031ff297299 */ /* 0x010fe40008011629 */
[----:B------:R-:W-:-:S11]  /*4610*/  UISETP.NE.AND UP2, UPT, UR4, 0x1, UPT ;  /* 0x000000010400788c */ /* 0x000fd6000bf45270 */
.L_x_90:
[C---:B------:R-:W-:Y:S02]  /*4620*/  LEA R12, R14.reuse, UR21, 0x3 ;  /* 0x000000150e0c7c11 */ /* 0x040fe4000f8e18ff */
[----:B------:R-:W-:Y:S02]  /*4630*/  SHF.L.U32 R9, R13, 0x1f, RZ ;  /* 0x0000001f0d097819 */ /* 0x000fe400000006ff */
[----:B------:R-:W-:Y:S02]  /*4640*/  LEA R10, R14, UR21, 0x4 ;  /* 0x000000150e0a7c11 */ /* 0x000fe4000f8e20ff */
[----:B--2---:R-:W2:Y:S02]  /*4650*/  SYNCS.PHASECHK.TRANS64.TRYWAIT P0, [R12+URZ+0xd0], R9 ;  /* 0x0000d0090c0075a7 */ /* 0x004ea400080011ff */
[----:B--2---:R-:W-:Y:S05]  /*4660*/  @!P0 BRA `(.L_x_80) ;  /* 0x00000048002c8947 */ /* 0x004fea0003800000 */
.L_x_178:
[----:B--2---:R-:W2:Y:S01]  /*4670*/  LDS.128 R8, [R10+0x160] ;  /* 0x000160000a087984 */ /* 0x004ea20000000c00 */
[----:B------:R-:W-:Y:S01]  /*4680*/  UISETP.GE.AND UP0, UPT, UR42, 0x1, UPT ;  /* 0x000000012a00788c */ /* 0x000fe2000bf06270 */
[----:B------:R-:W-:Y:S01]  /*4690*/  @!PT LDS RZ, [RZ] ;  /* 0x00000000fffff984 */ /* 0x000fe20000000800 */
[----:B------:R-:W-:Y:S01]  /*46a0*/  @!PT LDS RZ, [RZ] ;  /* 0x00000000fffff984 */ /* 0x000fe20000000800 */
[----:B------:R-:W-:Y:S01]  /*46b0*/  @!PT LDS RZ, [RZ] ;  /* 0x00000000fffff984 */ /* 0x000fe20000000800 */
[----:B------:R-:W-:Y:S01]  /*46c0*/  @!PT LDS RZ, [RZ] ;  /* 0x00000000fffff984 */ /* 0x000fe20000000800 */
[----:B------:R3:W-:Y:S06]  /*46d0*/  MEMBAR.ALL.CTA ;  /* 0x0000000000007992 */ /* 0x0007ec0000008000 */
[----:B---3--:R-:W3:Y:S01]  /*46e0*/  FENCE.VIEW.ASYNC.S ;  /* 0x00000000000073c6 */ /* 0x008ee20000000000 */
[----:B--2---:R-:W-:Y:S11]  /*46f0*/  LOP3.LUT P0, RZ, R10, 0x1, RZ, 0xc0, !PT ;  /* 0x000000010aff7812 */ /* 0x004ff6000780c0ff */
[----:B------:R-:W-:Y:S02]  /*4700*/  @!UPT UIADD3 URZ, UPT, UPT, URZ, URZ, URZ ;  /* 0x000000fffffff290 */ /* 0x000fe4000fffe0ff */
[----:B---3--:R-:W-:Y:S01]  /*4710*/  VOTEU.ANY UP1, P0 ;  /* 0x0000000000ff7886 */ /* 0x008fe20000020100 */
[----:B------:R-:W-:Y:S11]  /*4720*/  PLOP3.LUT P0, PT, PT, PT, UP1, 0x80, 0x8 ;  /* 0x000000000008781c */ /* 0x000ff60003f0f018 */
[----:B------:R-:W-:Y:S02]  /*4730*/  @!UPT UIADD3 URZ, UPT, UPT, URZ, URZ, URZ ;  /* 0x000000fffffff290 */ /* 0x000fe4000fffe0ff */
[----:B------:R-:W-:Y:S02]  /*4740*/  @P0 SHF.R.U32.HI R0, RZ, 0x10, R9 ;  /* 0x00000010ff000819 */ /* 0x000fe40000011609 */
[----:B------:R-:W-:Y:S02]  /*4750*/  @P0 MOV R6, R8 ;  /* 0x0000000800060202 */ /* 0x000fe40000000f00 */
[----:B------:R-:W-:Y:S01]  /*4760*/  @P0 R2UR UR4, R0 ;  /* 0x00000000000402ca */ /* 0x000fe200000e0000 */
[----:B------:R-:W-:Y:S01]  /*4770*/  VIADD R0, R12, 0xe0 ;  /* 0x000000e00c007836 */ /* 0x000fe20000000000 */
[----:B------:R-:W-:Y:S02]  /*4780*/  @P0 LOP3.LUT R8, R9, 0xffff, RZ, 0xc0, !PT ;  /* 0x0000ffff09080812 */ /* 0x000fe400078ec0ff */
[----:B------:R-:W-:Y:S02]  /*4790*/  @P0 R2UR UR6, R6 ;  /* 0x00000000060602ca */ /* 0x000fe400000e0000 */
[----:B------:R-:W-:Y:S02]  /*47a0*/  PRMT R0, RZ, 0x654, R0 ;  /* 0x00000654ff007816 */ /* 0x000fe40000000000 */
[----:B------:R-:W-:Y:S02]  /*47b0*/  @P0 R2UR UR5, R8 ;  /* 0x00000000080502ca */ /* 0x000fe400000e0000 */
[----:B------:R2:W-:Y:S03]  /*47c0*/  SYNCS.ARRIVE.TRANS64.RED.A1T0 RZ, [R0+URZ], RZ ;  /* 0x000000ff00ff79a7 */ /* 0x0005e600081004ff */
[----:B------:R-:W-:Y:S04]  /*47d0*/  @UP1 UMOV UR29, UR4 ;  /* 0x00000004001d1c82 */ /* 0x000fe80008000000 */
[----:B------:R-:W-:Y:S04]  /*47e0*/  @UP1 UMOV UR14, UR6 ;  /* 0x00000006000e1c82 */ /* 0x000fe80008000000 */
[----:B------:R-:W-:Y:S01]  /*47f0*/  @UP1 UMOV UR13, UR5 ;  /* 0x00000005000d1c82 */ /* 0x000fe20008000000 */
[----:B------:R-:W-:Y:S05]  /*4800*/  BRA.U !UP0, `(.L_x_81) ;  /* 0x0000000108a47547 */ /* 0x000fea000b800000 */
[----:B------:R-:W-:Y:S02]  /*4810*/  UIMAD.WIDE.U32 UR18, UR13, UR47, URZ ;  /* 0x0000002f0d1272a5 */ /* 0x000fe4000f8e00ff */
[----:B------:R-:W-:Y:S02]  /*4820*/  UIMAD.WIDE.U32 UR26, UR14, UR44, URZ ;  /* 0x0000002c0e1a72a5 */ /* 0x000fe4000f8e00ff */
[----:B------:R-:W-:Y:S02]  /*4830*/  USEL UR4, UR30, UR41, !UP5 ;  /* 0x000000291e047287 */ /* 0x000fe4000e800000 */
[----:B------:R-:W-:Y:S02]  /*4840*/  USEL UR7, UR31, UR43, !UP6 ;  /* 0x0000002b1f077287 */ /* 0x000fe4000f000000 */
[----:B-1----:R-:W-:Y:S02]  /*4850*/  UIMAD.WIDE.U32 UR8, UR4, UR22, URZ ;  /* 0x00000016040872a5 */ /* 0x002fe4000f8e00ff */
[----:B------:R-:W-:Y:S01]  /*4860*/  UIMAD.WIDE.U32 UR10, UR7, UR22, URZ ;  /* 0x00000016070a72a5 */ /* 0x000fe2000f8e00ff */
[----:B------:R-:W-:Y:S02]  /*4870*/  UMOV UR5, UR19 ;  /* 0x0000001300057c82 */ /* 0x000fe40008000000 */
[----:B------:R-:W-:Y:S03]  /*4880*/  USHF.R.U32.HI UR6, URZ, UR49, UR5 ;  /* 0x00000031ff067299 */ /* 0x000fe60008011605 */
[----:B------:R-:W-:Y:S01]  /*4890*/  UMOV UR5, UR27 ;  /* 0x0000001b00057c82 */ /* 0x000fe20008000000 */
[----:B------:R-:W-:Y:S02]  /*48a0*/  USEL UR6, UR13, UR6, !UP5 ;  /* 0x000000060d067287 */ /* 0x000fe4000e800000 */
[----:B------:R-:W-:Y:S03]  /*48b0*/  USHF.R.U32.HI UR12, URZ, UR45, UR5 ;  /* 0x0000002dff0c7299 */ /* 0x000fe60008011605 */
[----:B------:R-:W-:Y:S02]  /*48c0*/  UMOV UR5, UR9 ;  /* 0x0000000900057c82 */ /* 0x000fe40008000000 */
[----:B------:R-:W-:Y:S03]  /*48d0*/  @UP4 USHF.R.U32.HI UR4, URZ, UR23, UR5 ;  /* 0x00000017ff044299 */ /* 0x000fe60008011605 */
[----:B------:R-:W-:Y:S01]  /*48e0*/  UMOV UR5, UR11 ;  /* 0x0000000b00057c82 */ /* 0x000fe20008000000 */
[----:B------:R-:W-:Y:S02]  /*48f0*/  UIMAD UR4, UR42, UR4, URZ ;  /* 0x000000042a0472a4 */ /* 0x000fe4000f8e02ff */
[----:B------:R-:W-:Y:S02]  /*4900*/  @UP4 USHF.R.U32.HI UR7, URZ, UR23, UR5 ;  /* 0x00000017ff074299 */ /* 0x000fe40008011605 */
[----:B------:R-:W-:Y:S02]  /*4910*/  UIMAD.WIDE.U32 UR10, UR6, UR22, URZ ;  /* 0x00000016060a72a5 */ /* 0x000fe4000f8e00ff */
[----:B------:R-:W-:Y:S02]  /*4920*/  USEL UR5, UR14, UR12, !UP6 ;  /* 0x0000000c0e057287 */ /* 0x000fe4000f000000 */
[----:B------:R-:W-:Y:S02]  /*4930*/  UIMAD UR8, UR42, UR7, URZ ;  /* 0x000000072a0872a4 */ /* 0x000fe4000f8e02ff */
[----:B------:R-:W-:Y:S03]  /*4940*/  UISETP.GE.AND UP0, UPT, UR6, UR4, UPT ;  /* 0x000000040600728c */ /* 0x000fe6000bf06270 */
[----:B------:R-:W-:Y:S01]  /*4950*/  UMOV UR4, UR11 ;  /* 0x0000000b00047c82 */ /* 0x000fe20008000000 */
[----:B------:R-:W-:Y:S02]  /*4960*/  UISETP.GE.OR UP0, UPT, UR5, UR8, UP0 ;  /* 0x000000080500728c */ /* 0x000fe40008706670 */
[----:B------:R-:W-:Y:S02]  /*4970*/  USHF.R.U32.HI UR4, URZ, UR23, UR4 ;  /* 0x00000017ff047299 */ /* 0x000fe40008011604 */
[----:B------:R-:W-:Y:S02]  /*4980*/  UIMAD.WIDE.U32 UR8, UR5, UR22, URZ ;  /* 0x00000016050872a5 */ /* 0x000fe4000f8e00ff */
[----:B------:R-:W-:Y:S04]  /*4990*/  USEL UR10, UR6, UR4, !UP4 ;  /* 0x00000004060a7287 */ /* 0x000fe8000e000000 */
[----:B------:R-:W-:Y:S01]  /*49a0*/  UIADD3 UR11, UPT, UPT, -UR10, URZ, URZ ;  /* 0x000000ff0a0b7290 */ /* 0x000fe2000fffe1ff */
[----:B------:R-:W-:Y:S02]  /*49b0*/  @!UP0 UMOV UR4, UR9 ;  /* 0x0000000900048c82 */ /* 0x000fe40008000000 */
[----:B------:R-:W-:Y:S02]  /*49c0*/  @!UP0 USHF.R.U32.HI UR4, URZ, UR23, UR4 ;  /* 0x00000017ff048299 */ /* 0x000fe40008011604 */
[----:B------:R-:W-:Y:S02]  /*49d0*/  UIMAD UR8, UR42, UR11, UR6 ;  /* 0x0000000b2a0872a4 */ /* 0x000fe4000f8e0206 */
[----:B------:R-:W-:Y:S04]  /*49e0*/  @!UP0 USEL UR4, UR5, UR4, !UP4 ;  /* 0x0000000405048287 */ /* 0x000fe8000e000000 */
[----:B------:R-:W-:Y:S02]  /*49f0*/  @!UP0 UIMAD UR8, UR7, UR8, UR4 ;  /* 0x00000008070882a4 */ /* 0x000fe4000f8e0204 */
[----:B------:R-:W-:Y:S02]  /*4a00*/  @!UP0 UIADD3 UR9, UPT, UPT, UR10, -UR4, URZ ;  /* 0x800000040a098290 */ /* 0x000fe4000fffe0ff */
[----:B------:R-:W-:Y:S02]  /*4a10*/  UIADD3 UR4, UPT, UPT, -UR5, URZ, URZ ;  /* 0x000000ff05047290 */ /* 0x000fe4000fffe1ff */
[----:B------:R-:W-:Y:S02]  /*4a20*/  UIADD3 UR7, UPT, UPT, -UR6, URZ, URZ ;  /* 0x000000ff06077290 */ /* 0x000fe4000fffe1ff */
[----:B------:R-:W-:Y:S02]  /*4a30*/  @!UP0 UIMAD UR6, UR9, UR42, UR5 ;  /* 0x0000002a090682a4 */ /* 0x000fe4000f8e0205 */
[----:B------:R-:W-:Y:S02]  /*4a40*/  UIMAD UR14, UR15, UR4, UR14 ;  /* 0x000000040f0e72a4 */ /* 0x000fe4000f8e020e */
[----:B------:R-:W-:Y:S01]  /*4a50*/  UIMAD UR13, UR46, UR7, UR13 ;  /* 0x000000072e0d72a4 */ /* 0x000fe2000f8e020d */
[----:B------:R-:W-:Y:S02]  /*4a60*/  @!UP0 UMOV UR5, UR8 ;  /* 0x0000000800058c82 */ /* 0x000fe40008000000 */
[----:B------:R-:W-:Y:S02]  /*4a70*/  UIMAD UR14, UR5, UR15, UR14 ;  /* 0x0000000f050e72a4 */ /* 0x000fe4000f8e020e */
[----:B------:R-:W-:Y:S11]  /*4a80*/  UIMAD UR13, UR6, UR46, UR13 ;  /* 0x0000002e060d72a4 */ /* 0x000ff6000f8e020d */
[----:B------:R-:W-:Y:S01]  /*4a90*/  @!UPT UIADD3 URZ, UPT, UPT, URZ, URZ, URZ ;  /* 0x000000fffffff290 */ /* 0x000fe2000fffe0ff */
.L_x_81:
[----:B------:R-:W3:Y:S01]  /*4aa0*/  @!UP2 LDCU.128 UR8, c[0x0][0xb10] ;  /* 0x00016200ff08a7ac */ /* 0x000ee20008000c00 */
[C---:B------:R-:W-:Y:S02]  /*4ab0*/  ISETP.NE.U32.AND P1, PT, R4.reuse, RZ, PT ;  /* 0x000000ff0400720c */ /* 0x040fe40003f25070 */
[----:B------:R-:W-:Y:S02]  /*4ac0*/  ISETP.NE.U32.AND P0, PT, R4, RZ, PT ;  /* 0x000000ff0400720c */ /* 0x000fe40003f05070 */
[C---:B------:R-:W-:Y:S02]  /*4ad0*/  ISETP.NE.AND.EX P1, PT, R5.reuse, RZ, PT, P1 ;  /* 0x000000ff0500720c */ /* 0x040fe40003f25310 */
[----:B------:R-:W-:Y:S01]  /*4ae0*/  ISETP.NE.AND.EX P0, PT, R5, RZ, PT, P0 ;  /* 0x000000ff0500720c */ /* 0x000fe20003f05300 */
[----:B------:R-:W4:Y:S01]  /*4af0*/  @!UP2 LDCU UR5, c[0x0][0xb0c] ;  /* 0x00016180ff05a7ac */ /* 0x000f220008000800 */
[----:B------:R-:W-:Y:S01]  /*4b00*/  SHF.L.U32 R9, R15, 0x1f, RZ ;  /* 0x0000001f0f097819 */ /* 0x000fe200000006ff */
[----:B------:R-:W-:Y:S02]  /*4b10*/  USHF.L.U32 UR35, UR16, 0x6, URZ ;  /* 0x0000000610237899 */ /* 0x000fe400080006ff */
[----:B------:R-:W-:Y:S02]  /*4b20*/  USHF.L.U32 UR34, UR20, 0x7, URZ ;  /* 0x0000000714227899 */ /* 0x000fe400080006ff */
[----:B---3--:R-:W-:Y:S07]  /*4b30*/  UIMAD.WIDE.U32 UR6, UR14, UR8, URZ ;  /* 0x000000080e0672a5 */ /* 0x008fee000f8e00ff */
[----:B------:R-:W-:Y:S01]  /*4b40*/  @!UP2 UMOV UR4, UR7 ;  /* 0x000000070004ac82 */ /* 0x000fe20008000000 */
[----:B----4-:R-:W-:Y:S02]  /*4b50*/  @!UP2 UISETP.NE.AND UP0, UPT, UR5, 0x1, UPT ;  /* 0x000000010500a88c */ /* 0x010fe4000bf05270 */
[----:B------:R-:W-:Y:S02]  /*4b60*/  @!UP2 USHF.R.U32.HI UR4, URZ, UR9, UR4 ;  /* 0x00000009ff04a299 */ /* 0x000fe40008011604 */
[----:B------:R-:W-:Y:S02]  /*4b70*/  UIMAD.WIDE.U32 UR6, UR13, UR11, URZ ;  /* 0x0000000b0d0672a5 */ /* 0x000fe4000f8e00ff */
[----:B------:R-:W-:Y:S02]  /*4b80*/  @!UP2 USEL UR8, UR14, UR4, !UP0 ;  /* 0x000000040e08a287 */ /* 0x000fe4000c000000 */
[----:B------:R-:W-:Y:S03]  /*4b90*/  @!UP2 UISETP.NE.AND UP0, UPT, UR10, 0x1, UPT ;  /* 0x000000010a00a88c */ /* 0x000fe6000bf05270 */
[----:B------:R-:W-:Y:S02]  /*4ba0*/  @!UP2 UMOV UR6, UR7 ;  /* 0x000000070006ac82 */ /* 0x000fe40008000000 */
[----:B------:R-:W3:Y:S02]  /*4bb0*/  @!UP2 LDCU UR4, c[0x0][0xb20] ;  /* 0x00016400ff04a7ac */ /* 0x000ee40008000800 */
[----:B---3--:R-:W-:Y:S04]  /*4bc0*/  @!UP2 USHF.R.U32.HI UR6, URZ, UR4, UR6 ;  /* 0x00000004ff06a299 */ /* 0x008fe80008011606 */
[----:B------:R-:W-:Y:S04]  /*4bd0*/  @!UP2 USEL UR6, UR13, UR6, !UP0 ;  /* 0x000000060d06a287 */ /* 0x000fe8000c000000 */
[----:B------:R-:W-:Y:S02]  /*4be0*/  @!UP2 UIADD3 UR4, UPT, UPT, -UR8, UR6, URZ ;  /* 0x000000060804a290 */ /* 0x000fe4000fffe1ff */
[----:B------:R-:W-:Y:S02]  /*4bf0*/  @!UP2 UIADD3 UR6, UPT, UPT, UR8, -UR6, URZ ;  /* 0x800000060806a290 */ /* 0x000fe4000fffe0ff */
[----:B------:R-:W-:Y:S02]  /*4c00*/  @!UP2 UIMAD UR14, UR4, UR5, UR14 ;  /* 0x00000005040ea2a4 */ /* 0x000fe4000f8e020e */
[----:B------:R-:W-:Y:S01]  /*4c10*/  @!UP2 UIMAD UR13, UR6, UR10, UR13 ;  /* 0x0000000a060da2a4 */ /* 0x000fe2000f8e020d */
[----:B------:R-:W-:Y:S11]  /*4c20*/  BRA.U UP3, `(.L_x_82) ;  /* 0x0000000103107547 */ /* 0x000ff6000b800000 */
[----:B--2---:R-:W-:Y:S04]  /*4c30*/  MOV R0, UR48 ;  /* 0x0000003000007c02 */ /* 0x004fe80008000f00 */
[----:B------:R-:W-:Y:S04]  /*4c40*/  SHF.L.U32 R11, R0, 0x1f, RZ ;  /* 0x0000001f000b7819 */ /* 0x000fe800000006ff */
[----:B------:R-:W2:Y:S02]  /*4c50*/  SYNCS.PHASECHK.TRANS64.TRYWAIT P2, [UR21+0xc8], R11 ;  /* 0x0000c80bff0075a7 */ /* 0x000ea40008041115 */
[----:B--2---:R-:W-:Y:S05]  /*4c60*/  @!P2 BRA `(.L_x_83) ;  /* 0x0000004000c0a947 */ /* 0x004fea0003800000 */
.L_x_82:
[----:B------:R-:W-:Y:S05]  /*4c70*/  @!P1 BRA `(.L_x_84) ;  /* 0x0000000000309947 */ /* 0x000fea0003800000 */
[----:B------:R-:W-:Y:S01]  /*4c80*/  ISETP.NE.U32.AND P1, PT, R2, RZ, PT ;  /* 0x000000ff0200720c */ /* 0x000fe20003f25070 */
[----:B------:R-:W3:Y:S01]  /*4c90*/  LDCU.64 UR4, c[0x0][0x358] ;  /* 0x00006b00ff0477ac */ /* 0x000ee20008000a00 */
[----:B------:R-:W-:Y:S02]  /*4ca0*/  IMAD.MOV.U32 R68, RZ, RZ, 0x1 ;  /* 0x00000001ff447424 */ /* 0x000fe400078e00ff */
[----:B------:R-:W-:Y:S11]  /*4cb0*/  ISETP.NE.AND.EX P1, PT, R3, RZ, PT, P1 ;  /* 0x000000ff0300720c */ /* 0x000ff60003f25310 */
[----:B------:R-:W-:Y:S02]  /*4cc0*/  @!UPT UIADD3 URZ, UPT, UPT, URZ, URZ, URZ ;  /* 0x000000fffffff290 */ /* 0x000fe4000fffe0ff */
[----:B--2---:R-:W2:Y:S01]  /*4cd0*/  @P1 LDC.64 R10, c[0x0][0x888] ;  /* 0x00022200ff0a1b82 */ /* 0x004ea20000000a00 */
[----:B------:R-:W-:Y:S04]  /*4ce0*/  @P1 IMAD R0, R4, UR36, RZ ;  /* 0x0000002404001c24 */ /* 0x000fe8000f8e02ff */
[----:B--2---:R-:W-:Y:S04]  /*4cf0*/  @P1 IMAD.WIDE R10, R0, 0x4, R10 ;  /* 0x00000004000a1825 */ /* 0x004fe800078e020a */
[----:B------:R-:W-:Y:S01]  /*4d00*/  HFMA2 R0, -RZ, RZ, 0, 5.9604644775390625e-08 ;  /* 0x00000001ff007431 */ /* 0x000fe200000001ff */
[----:B---3-5:R3:W5:Y:S04]  /*4d10*/  @P1 LDG.E R26, desc[UR4][R10.64] ;  /* 0x000000040a1a1981 */ /* 0x028768000c1e1900 */
[----:B------:R-:W-:Y:S01]  /*4d20*/  @!P1 PRMT R68, R0, 0x7610, R68 ;  /* 0x0000761000449816 */ /* 0x000fe20000000044 */
[----:B---3--:R-:W4:Y:S06]  /*4d30*/  @!P1 LDC R26, c[0x0][0x880] ;  /* 0x00022000ff1a9b82 */ /* 0x008f2c0000000800 */
.L_x_84:
[----:B----45:R-:W-:Y:S01]  /*4d40*/  @!P0 FSETP.EQ.AND P1, PT, R26, RZ, PT ;  /* 0x000000ff1a00820b */ /* 0x030fe20003f22000 */
[----:B------:R-:W-:Y:S01]  /*4d50*/  @!UPT UIADD3 URZ, UPT, UPT, URZ, URZ, URZ ;  /* 0x000000fffffff290 */ /* 0x000fe2000fffe0ff */
[----:B------:R-:W-:Y:S11]  /*4d60*/  @!P0 BRA `(.L_x_85) ;  /* 0x0000000000188947 */ /* 0x000ff60003800000 */
[----:B------:R-:W-:Y:S02]  /*4d70*/  LOP3.LUT P0, RZ, R68, 0xff, RZ, 0xc0, !PT ;  /* 0x000000ff44ff7812 */ /* 0x000fe4000780c0ff */
[----:B------:R-:W-:Y:S04]  /*4d80*/  ISETP.NE.U32.AND P1, PT, R2, RZ, PT ;  /* 0x000000ff0200720c */ /* 0x000fe80003f25070 */
[----:B------:R-:W-:Y:S04]  /*4d90*/  ISETP.NE.AND.EX P1, PT, R3, RZ, PT, P1 ;  /* 0x000000ff0300720c */ /* 0x000fe80003f25310 */
[----:B------:R-:W-:Y:S03]  /*4da0*/  PLOP3.LUT P1, PT, P1, PT, PT, 0x8, 0x80 ;  /* 0x000000000080781c */ /* 0x000fe60000f2e170 */
[----:B------:R-:W-:Y:S11]  /*4db0*/  @P0 FSETP.EQ.AND P1, PT, R26, RZ, PT ;  /* 0x000000ff1a00020b */ /* 0x000ff60003f22000 */
[----:B------:R-:W-:Y:S02]  /*4dc0*/  @!UPT UIADD3 URZ, UPT, UPT, URZ, URZ, URZ ;  /* 0x000000fffffff290 */ /* 0x000fe4000fffe0ff */
.L_x_85:
[----:B------:R-:W3:Y:S01]  /*4dd0*/  SYNCS.PHASECHK.TRANS64.TRYWAIT P2, [UR21+0xa0], R9 ;  /* 0x0000a009ff0075a7 */ /* 0x000ee20008041115 */
[----:B------:R-:W-:Y:S04]  /*4de0*/  ELECT P0, URZ, PT ;  /* 0x0000000000ff782f */ /* 0x000fe80003800000 */
[----:B------:R-:W-:Y:S11]  /*4df0*/  PLOP3.LUT P1, PT, P1, P0, PT, 0xf2, 0x2f ;  /* 0x00000000002f781c */ /* 0x000ff60000f21e72 */
[----:B------:R-:W-:Y:S02]  /*4e00*/  @!UPT UIADD3 URZ, UPT, UPT, URZ, URZ, URZ ;  /* 0x000000fffffff290 */ /* 0x000fe4000fffe0ff */
[----:B------:R-:W-:Y:S05]  /*4e10*/  @!P1 IADD3 R8, P0, PT, R16, 0x580, RZ ;  /* 0x0000058010089810 */ /* 0x000fea0007f1e0ff */
[----:B------:R-:W-:Y:S01]  /*4e20*/  @!P1 IMAD.X R6, RZ, RZ, R17, P0 ;  /* 0x000000ffff069224 */ /* 0x000fe200000e0611 */
[----:B---3--:R-:W-:Y:S07]  /*4e30*/  @!P2 BRA `(.L_x_86) ;  /* 0x000000400064a947 */ /* 0x008fee0003800000 */
.L_x_181:
[----:B------:R-:W-:Y:S01]  /*4e40*/  @!P1 R2UR UR5, R8 ;  /* 0x00000000080592ca */ /* 0x000fe200000e0000 */
[----:B------:R-:W-:Y:S01]  /*4e50*/  VOTEU.ALL UP0, P1 ;  /* 0x0000000000ff7886 */ /* 0x000fe20000800000 */
[----:B------:R-:W-:Y:S01]  /*4e60*/  @!P1 R2UR UR4, R6 ;  /* 0x00000000060492ca */ /* 0x000fe200000e0000 */
[----:B--2---:R-:W-:Y:S01]  /*4e70*/  @!P1 IMAD.MOV.U32 R0, RZ, RZ, 0x2000 ;  /* 0x00002000ff009424 */ /* 0x004fe200078e00ff */
[----:B------:R-:W-:Y:S01]  /*4e80*/  UMOV UR6, 0x0 ;  /* 0x0000000000067882 */ /* 0x000fe20000000000 */
[----:B------:R-:W-:Y:S01]  /*4e90*/  UMOV UR7, 0x10000000 ;  /* 0x1000000000077882 */ /* 0x000fe20000000000 */
[----:B------:R-:W-:Y:S01]  /*4ea0*/  @!UP0 UIADD3 UR32, UPT, UPT, UR21, 0x400, URZ ;  /* 0x0000040015208890 */ /* 0x000fe2000fffe0ff */
[----:B------:R-:W-:Y:S01]  /*4eb0*/  @!P1 IADD3 R8, P0, PT, R16, 0x580, RZ ;  /* 0x0000058010089810 */ /* 0x000fe20007f1e0ff */
[----:B------:R-:W-:Y:S04]  /*4ec0*/  VOTEU.ALL UP0, P1 ;  /* 0x0000000000ff7886 */ /* 0x000fe80000800000 */
[----:B------:R-:W-:Y:S02]  /*4ed0*/  @!P1 IMAD.X R6, RZ, RZ, R17, P0 ;  /* 0x000000ffff069224 */ /* 0x000fe400000e0611 */
[----:B------:R-:W-:Y:S02]  /*4ee0*/  IMAD.U32 R10, RZ, RZ, UR5 ;  /* 0x00000005ff0a7e24 */ /* 0x000fe4000f8e00ff */
[----:B------:R-:W-:Y:S03]  /*4ef0*/  IMAD.U32 R11, RZ, RZ, UR4 ;  /* 0x00000004ff0b7e24 */ /* 0x000fe6000f8e00ff */
[----:B------:R-:W-:Y:S02]  /*4f00*/  @!P1 R2UR UR4, R10 ;  /* 0x000000000a0492ca */ /* 0x000fe400000e0000 */
[----:B------:R-:W-:Y:S11]  /*4f10*/  @!P1 R2UR UR5, R11 ;  /* 0x000000000b0592ca */ /* 0x000ff600000e0000 */
[----:B------:R-:W-:Y:S02]  /*4f20*/  @!UPT UIADD3 URZ, UPT, UPT, URZ, URZ, URZ ;  /* 0x000000fffffff290 */ /* 0x000fe4000fffe0ff */
[----:B------:R2:W-:Y:S01]  /*4f30*/  @!UP0 UTMALDG.3D [UR32], [UR4], desc[UR6] ;  /* 0x00000620040085b4 */ /* 0x0005e20008011000 */
[----:B------:R2:W-:Y:S01]  /*4f40*/  @!P1 SYNCS.ARRIVE.TRANS64.RED.A0TR RZ, [UR21+0x80], R0 ;  /* 0x00008000ffff99a7 */ /* 0x0005e20008300415 */
[----:B------:R-:W-:Y:S01]  /*4f50*/  SYNCS.ARRIVE.TRANS64.RED.A1T0 RZ, [UR40], RZ ;  /* 0x000000ffffff79a7 */ /* 0x000fe20008100428 */
[----:B------:R-:W3:Y:S02]  /*4f60*/  SYNCS.PHASECHK.TRANS64.TRYWAIT P2, [UR21+0xa8], R9 ;  /* 0x0000a809ff0075a7 */ /* 0x000ee40008041115 */
[----:B--23--:R-:W-:Y:S05]  /*4f70*/  @!P2 BRA `(.L_x_87) ;  /* 0x00000040002ca947 */ /* 0x00cfea0003800000 */
.L_x_183:
        /* <DEDUP_REMOVED lines=8> */
[----:B------:R-:W-:Y:S01]  /*5000*/  @!UP0 UIADD3 UR24, UPT, UPT, UR21, 0x2400, URZ ;  /* 0x0000240015188890 */ /* 0x000fe2000fffe0ff */
[----:B------:R-:W-:Y:S01]  /*5010*/  VOTEU.ALL UP0, P1 ;  /* 0x0000000000ff7886 */ /* 0x000fe20000800000 */
[----:B------:R-:W-:Y:S01]  /*5020*/  UMOV UR27, UR35 ;  /* 0x00000023001b7c82 */ /* 0x000fe20008000000 */
[----:B------:R-:W-:Y:S02]  /*5030*/  UMOV UR28, UR36 ;  /* 0x00000024001c7c82 */ /* 0x000fe40008000000 */
[----:B------:R-:W-:Y:S02]  /*5040*/  IMAD.U32 R10, RZ, RZ, UR5 ;  /* 0x00000005ff0a7e24 */ /* 0x000fe4000f8e00ff */
[----:B------:R-:W-:Y:S02]  /*5050*/  IMAD.U32 R11, RZ, RZ, UR4 ;  /* 0x00000004ff0b7e24 */ /* 0x000fe4000f8e00ff */
[----:B------:R-:W-:Y:S01]  /*5060*/  @!P1 IMAD.X R6, RZ, RZ, R17, P0 ;  /* 0x000000ffff069224 */ /* 0x000fe200000e0611 */
        /* <DEDUP_REMOVED lines=8> */
.L_x_185:
[----:B------:R-:W-:Y:S01]  /*50f0*/  @!P1 R2UR UR5, R8 ;  /* 0x00000000080592ca */ /* 0x000fe200000e0000 */
[----:B------:R-:W-:Y:S01]  /*5100*/  VOTEU.ALL UP0, P1 ;  /* 0x0000000000ff7886 */ /* 0x000fe20000800000 */
[----:B------:R-:W-:Y:S01]  /*5110*/  @!P1 R2UR UR4, R6 ;  /* 0x00000000060492ca */ /* 0x000fe200000e0000 */
[----:B--2---:R-:W-:Y:S01]  /*5120*/  @!P1 IMAD.MOV.U32 R0, RZ, RZ, 0x2000 ;  /* 0x00002000ff009424 */ /* 0x004fe200078e00ff */
[----:B------:R-:W-:Y:S01]  /*5130*/  UMOV UR6, 0x0 ;  /* 0x0000000000067882 */ /* 0x000fe20000000000 */
[----:B------:R-:W-:Y:S01]  /*5140*/  UMOV UR7, 0x10000000 ;  /* 0x1000000000077882 */ /* 0x000fe20000000000 */
[----:B------:R-:W-:Y:S01]  /*5150*/  @!UP0 UIADD3 UR18, UPT, UPT, UR34, 0x40, URZ ;  /* 0x0000004022128890 */ /* 0x000fe2000fffe0ff */
[----:B------:R-:W-:Y:S01]  /*5160*/  VIADD R14, R14, 0x1 ;  /* 0x000000010e0e7836 */ /* 0x000fe20000000000 */
[----:B------:R-:W-:Y:S01]  /*5170*/  @!UP0 UIADD3 UR16, UPT, UPT, UR21, 0x4400, URZ ;  /* 0x0000440015108890 */ /* 0x000fe2000fffe0ff */
[----:B------:R-:W-:Y:S01]  /*5180*/  VOTEU.ALL UP0, P1 ;  /* 0x0000000000ff7886 */ /* 0x000fe20000800000 */
[----:B------:R-:W-:Y:S01]  /*5190*/  UMOV UR19, UR35 ;  /* 0x0000002300137c82 */ /* 0x000fe20008000000 */
[----:B------:R-:W-:Y:S02]  /*51a0*/  UMOV UR20, UR36 ;  /* 0x0000002400147c82 */ /* 0x000fe40008000000 */
        /* <DEDUP_REMOVED lines=10> */
.L_x_187:
[----:B------:R-:W-:Y:S01]  /*5250*/  @!P1 IADD3 R6, P0, PT, R16, 0x580, RZ ;  /* 0x0000058010069810 */ /* 0x000fe20007f1e0ff */
[----:B------:R-:W-:Y:S01]  /*5260*/  VOTEU.ALL UP0, P1 ;  /* 0x0000000000ff7886 */ /* 0x000fe20000800000 */
[----:B------:R-:W-:Y:S01]  /*5270*/  UMOV UR6, 0x0 ;  /* 0x0000000000067882 */ /* 0x000fe20000000000 */
[----:B------:R-:W-:Y:S01]  /*5280*/  UMOV UR7, 0x10000000 ;  /* 0x1000000000077882 */ /* 0x000fe20000000000 */
[----:B------:R-:W-:Y:S01]  /*5290*/  @!P1 R2UR UR5, R6 ;  /* 0x00000000060592ca */ /* 0x000fe200000e0000 */
[----:B--2---:R-:W-:Y:S01]  /*52a0*/  @!P1 IMAD.X R0, RZ, RZ, R17, P0 ;  /* 0x000000ffff009224 */ /* 0x004fe200000e0611 */
[----:B------:R-:W-:Y:S01]  /*52b0*/  @!UP0 UIADD3 UR10, UPT, UPT, UR34, 0x60, URZ ;  /* 0x00000060220a8890 */ /* 0x000fe2000fffe0ff */
[----:B------:R-:W-:Y:S01]  /*52c0*/  R2UR UR18, R70 ;  /* 0x00000000461272ca */ /* 0x000fe200000e0000 */
[----:B------:R-:W-:Y:S01]  /*52d0*/  @!UP0 UIADD3 UR8, UPT, UPT, UR21, 0x6400, URZ ;  /* 0x0000640015088890 */ /* 0x000fe2000fffe0ff */
[----:B------:R-:W-:Y:S01]  /*52e0*/  R2UR UR16, R71 ;  /* 0x00000000471072ca */ /* 0x000fe200000e0000 */
[----:B------:R-:W-:Y:S01]  /*52f0*/  @!UP0 UIADD3 UR9, UPT, UPT, UR21, 0x98, URZ ;  /* 0x0000009815098890 */ /* 0x000fe2000fffe0ff */
[----:B------:R-:W-:Y:S01]  /*5300*/  @!P1 R2UR UR4, R0 ;  /* 0x00000000000492ca */ /* 0x000fe200000e0000 */
[----:B------:R-:W-:Y:S01]  /*5310*/  VOTEU.ALL UP0, P1 ;  /* 0x0000000000ff7886 */ /* 0x000fe20000800000 */
[----:B------:R-:W-:Y:S01]  /*5320*/  UMOV UR11, UR35 ;  /* 0x00000023000b7c82 */ /* 0x000fe20008000000 */
[----:B------:R-:W-:Y:S01]  /*5330*/  UMOV UR12, UR36 ;  /* 0x00000024000c7c82 */ /* 0x000fe20008000000 */
[C---:B------:R-:W-:Y:S01]  /*5340*/  ISETP.NE.AND P0, PT, R14.reuse, 0x2, PT ;  /* 0x000000020e00780c */ /* 0x040fe20003f05270 */
[----:B------:R-:W-:Y:S01]  /*5350*/  UPLOP3.LUT UP3, UPT, UPT, UPT, UPT, 0x80, 0x8 ;  /* 0x000000000008789c */ /* 0x000fe20003f6f070 */
[----:B------:R-:W-:Y:S01]  /*5360*/  IMAD.U32 R8, RZ, RZ, UR5 ;  /* 0x00000005ff087e24 */ /* 0x000fe2000f8e00ff */
[----:B------:R-:W-:Y:S01]  /*5370*/  LOP3.LUT R15, R15, 0x1, RZ, 0x3c, !PT ;  /* 0x000000010f0f7812 */ /* 0x000fe200078e3cff */
[----:B------:R-:W-:Y:S01]  /*5380*/  UMOV UR36, UR29 ;  /* 0x0000001d00247c82 */ /* 0x000fe20008000000 */
[----:B------:R-:W-:Y:S01]  /*5390*/  SEL R0, RZ, 0x1, P0 ;  /* 0x00000001ff007807 */ /* 0x000fe20000000000 */
[----:B------:R-:W-:Y:S01]  /*53a0*/  UIADD3 UR20, UPT, UPT, UR13, UR18, URZ ;  /* 0x000000120d147290 */ /* 0x000fe2000fffe0ff */
[----:B------:R-:W-:Y:S01]  /*53b0*/  SEL R14, R14, RZ, P0 ;  /* 0x000000ff0e0e7207 */ /* 0x000fe20000000000 */
[----:B------:R-:W-:Y:S01]  /*53c0*/  UIADD3 UR16, UPT, UPT, UR14, UR16, URZ ;  /* 0x000000100e107290 */ /* 0x000fe2000fffe0ff */
[----:B------:R-:W-:Y:S01]  /*53d0*/  IMAD.U32 R9, RZ, RZ, UR4 ;  /* 0x00000004ff097e24 */ /* 0x000fe2000f8e00ff */
[----:B------:R-:W-:Y:S02]  /*53e0*/  @!P1 R2UR UR4, R8 ;  /* 0x00000000080492ca */ /* 0x000fe400000e0000 */
[----:B------:R-:W-:Y:S02]  /*53f0*/  LOP3.LUT R13, R13, R0, RZ, 0x3c, !PT ;  /* 0x000000000d0d7212 */ /* 0x000fe400078e3cff */
[----:B------:R-:W-:Y:S11]  /*5400*/  @!P1 R2UR UR5, R9 ;  /* 0x00000000090592ca */ /* 0x000ff600000e0000 */
[----:B------:R-:W-:Y:S02]  /*5410*/  @!UPT UIADD3 URZ, UPT, UPT, URZ, URZ, URZ ;  /* 0x000000fffffff290 */ /* 0x000fe4000fffe0ff */
[----:B------:R2:W-:Y:S01]  /*5420*/  @!UP0 UTMALDG.3D [UR8], [UR4], desc[UR6] ;  /* 0x00000608040085b4 */ /* 0x0005e20008011000 */
[----:B------:R2:W-:Y:S01]  /*5430*/  @!P1 SYNCS.ARRIVE.TRANS64.RED.A0TR RZ, [UR21+0x98], R7 ;  /* 0x00009807ffff99a7 */ /* 0x0005e20008300415 */
[----:B------:R-:W-:Y:S01]  /*5440*/  SYNCS.ARRIVE.TRANS64.RED.A1T0 RZ, [UR37], RZ ;  /* 0x000000ffffff79a7 */ /* 0x000fe20008100425 */
[----:B------:R-:W-:Y:S05]  /*5450*/  BRA.U UP1, `(.L_x_90) ;  /* 0xfffffff101707547 */ /* 0x000fea000b83ffff */
[----:B------:R-:W-:-:S04]  /*5460*/  SHF.L.U32 R3, R15, 0x1f, RZ ;  /* 0x0000001f0f037819 */ /* 0x000fc800000006ff */
[----:B------:R-:W3:Y:S02]  /*5470*/  SYNCS.PHASECHK.TRANS64.TRYWAIT P0, [UR21+0xa0], R3 ;  /* 0x0000a003ff0075a7 */ /* 0x000ee40008001115 */
[----:B---3--:R-:W-:Y:S05]  /*5480*/  @!P0 BRA `(.L_x_91) ;  /* 0x0000003c00308947 */ /* 0x008fea0003800000 */
.L_x_189:
[----:B------:R-:W4:Y:S02]  /*5490*/  SYNCS.PHASECHK.TRANS64.TRYWAIT P0, [UR21+0xa8], R3 ;  /* 0x0000a803ff0075a7 */ /* 0x000f240008001115 */
[----:B----4-:R-:W-:Y:S05]  /*54a0*/  @!P0 BRA `(.L_x_92) ;  /* 0x0000003c00408947 */ /* 0x010fea0003800000 */
.L_x_191:
[----:B------:R-:W4:Y:S02]  /*54b0*/  SYNCS.PHASECHK.TRANS64.TRYWAIT P0, [UR21+0xb0], R3 ;  /* 0x0000b003ff0075a7 */ /* 0x000f240008001115 */
[----:B----4-:R-:W-:Y:S05]  /*54c0*/  @!P0 BRA `(.L_x_93) ;  /* 0x0000003c00508947 */ /* 0x010fea0003800000 */
.L_x_193:
[----:B---3--:R-:W-:-:S07]  /*54d0*/  MOV R0, UR21 ;  /* 0x0000001500007c02 */ /* 0x008fce0008000f00 */
.L_x_94:
[----:B---3--:R-:W-:-:S04]  /*54e0*/  SHF.L.U32 R3, R15, 0x1f, RZ ;  /* 0x0000001f0f037819 */ /* 0x008fc800000006ff */
[----:B------:R3:W4:Y:S03]  /*54f0*/  SYNCS.PHASECHK.TRANS64.TRYWAIT P0, [R0+URZ+0xb8], R3 ;  /* 0x0000b803000075a7 */ /* 0x00072600080011ff */
[----:B----4-:R-:W-:Y:S05]  /*5500*/  @!P0 NANOSLEEP.SYNCS 0x989680 ;  /* 0x009896800000895d */ /* 0x010fea0003900000 */
[----:B------:R-:W4:Y:S02]  /*5510*/  @!P0 SYNCS.PHASECHK.TRANS64 P0, [R0+URZ+0xb8], R3 ;  /* 0x0000b803000085a7 */ /* 0x000f2400080010ff */
[----:B-12-4-:R-:W-:Y:S05]  /*5520*/  @P0 EXIT ;  /* 0x000000000000094d */ /* 0x016fea0003800000 */
[----:B------:R-:W-:Y:S05]  /*5530*/  BRA `(.L_x_94) ;  /* 0xfffffffc00e87947 */ /* 0x000fea000383ffff */
.L_x_79:
[----:B------:R-:W-:-:S06]  /*5540*/  UISETP.GE.AND UP0, UPT, UR17, 0x4, UPT ;  /* 0x000000041100788c */ /* 0x000fcc000bf06270 */
[----:B------:R-:W-:-:S13]  /*5550*/  PLOP3.LUT P0, PT, PT, PT, UP0, 0x80, 0x8 ;  /* 0x000000000008781c */ /* 0x000fda0003f0f008 */
[----:B-1----:R-:W-:Y:S05]  /*5560*/  @!P0 EXIT ;  /* 0x000000000000894d */ /* 0x002fea0003800000 */
[----:B------:R-:W1:Y:S08]  /*5570*/  S2UR UR4, SR_CgaCtaId ;  /* 0x00000000000479c3 */ /* 0x000e700000008800 */
[----:B------:R-:W-:Y:S01]  /*5580*/  BAR.SYNC.DEFER_BLOCKING 0x6, 0xa0 ;  /* 0x0182800000007b1d */ /* 0x000fe20000010000 */
[C---:B------:R-:W-:Y:S01]  /*5590*/  IMAD.SHL.U32 R6, R80.reuse, 0x20, RZ ;  /* 0x0000002050067824 */ /* 0x040fe200078e00ff */
[C---:B------:R-:W-:Y:S01]  /*55a0*/  R2P PR, R80.reuse, 0x6 ;  /* 0x0000000650007804 */ /* 0x040fe20000000000 */
[C---:B------:R-:W-:Y:S01]  /*55b0*/  IMAD.SHL.U32 R4, R80.reuse, 0x4, RZ ;  /* 0x0000000450047824 */ /* 0x040fe200078e00ff */
[----:B------:R-:W-:Y:S01]  /*55c0*/  CS2R R74, SRZ ;  /* 0x00000000004a7805 */ /* 0x000fe2000001ff00 */
[----:B------:R-:W-:Y:S01]  /*55d0*/  IMAD.U32 R23, R80, 0x10000, RZ ;  /* 0x0001000050177824 */ /* 0x000fe200078e00ff */
[----:B------:R-:W-:-:S02]  /*55e0*/  UMOV UR44, 0x400 ;  /* 0x00000400002c7882 */ /* 0x000fc40000000000 */
[----:B------:R-:W2:Y:S01]  /*55f0*/  LDC.64 R64, c[0x0][0x888] ;  /* 0x00022200ff407b82 */ /* 0x000ea20000000a00 */
[----:B------:R-:W-:Y:S01]  /*5600*/  LOP3.LUT R5, R6, 0xe0, RZ, 0xc0, !PT ;  /* 0x000000e006057812 */ /* 0x000fe200078ec0ff */
[----:B------:R-:W-:Y:S01]  /*5610*/  IMAD.SHL.U32 R27, R80, 0x10, RZ ;  /* 0x00000010501b7824 */ /* 0x000fe200078e00ff */
[----:B------:R-:W-:Y:S01]  /*5620*/  LOP3.LUT R6, R6, 0x100, RZ, 0xc0, !PT ;  /* 0x0000010006067812 */ /* 0x000fe200078ec0ff */
[----:B------:R-:W-:Y:S01]  /*5630*/  IMAD.MOV.U32 R79, RZ, RZ, 0x10 ;  /* 0x00000010ff4f7424 */ /* 0x000fe200078e00ff */
[----:B------:R-:W-:Y:S01]  /*5640*/  LOP3.LUT R4, R5, 0x1c, R4, 0xf8, !PT ;  /* 0x0000001c05047812 */ /* 0x000fe200078ef804 */
[----:B------:R-:W-:Y:S01]  /*5650*/  IMAD.MOV.U32 R78, RZ, RZ, 0x20 ;  /* 0x00000020ff4e7424 */ /* 0x000fe200078e00ff */
[----:B------:R-:W-:Y:S01]  /*5660*/  SHF.R.U32.HI R5, RZ, 0x2, R80 ;  /* 0x00000002ff057819 */ /* 0x000fe20000011650 */
[----:B------:R-:W3:Y:S01]  /*5670*/  LDC.64 R66, c[0x0][0x890] ;  /* 0x00022400ff427b82 */ /* 0x000ee20000000a00 */
[----:B------:R-:W-:Y:S01]  /*5680*/  LOP3.LUT R23, R23, 0x600000, RZ, 0xc0, !PT ;  /* 0x0060000017177812 */ /* 0x000fe200078ec0ff */
[----:B------:R-:W-:Y:S01]  /*5690*/  IMAD.MOV.U32 R77, RZ, RZ, 0x1 ;  /* 0x00000001ff4d7424 */ /* 0x000fe200078e00ff */
[----:B------:R-:W-:Y:S01]  /*56a0*/  LOP3.LUT R27, R6, 0x600, R27, 0xf8, !PT ;  /* 0x00000600061b7812 */ /* 0x000fe200078ef81b */
[----:B------:R-:W-:Y:S01]  /*56b0*/  IMAD.MOV.U32 R22, RZ, RZ, RZ ;  /* 0x000000ffff167224 */ /* 0x000fe200078e00ff */
[----:B------:R-:W-:Y:S01]  /*56c0*/  LOP3.LUT R4, R4, 0x4, R5, 0x78, !PT ;  /* 0x0000000404047812 */ /* 0x000fe200078e7805 */
[----:B------:R-:W-:Y:S01]  /*56d0*/  IMAD.MOV.U32 R76, RZ, RZ, RZ ;  /* 0x000000ffff4c7224 */ /* 0x000fe200078e00ff */
[----:B------:R-:W-:Y:S01]  /*56e0*/  LOP3.LUT R80, R80, 0x60, RZ, 0xc0, !PT ;  /* 0x0000006050507812 */ /* 0x000fe200078ec0ff */
[----:B-1----:R-:W-:Y:S01]  /*56f0*/  ULEA UR44, UR4, UR44, 0x18 ;  /* 0x0000002c042c7291 */ /* 0x002fe2000f8ec0ff */
[----:B------:R-:W1:Y:S01]  /*5700*/  LDC.64 R62, c[0x0][0x8b0] ;  /* 0x00022c00ff3e7b82 */ /* 0x000e620000000a00 */
[----:B------:R-:W-:Y:S01]  /*5710*/  LOP3.LUT R27, R27, R4, RZ, 0xfc, !PT ;  /* 0x000000041b1b7212 */ /* 0x000fe200078efcff */
[----:B------:R-:W4:Y:S01]  /*5720*/  LDCU UR59, c[0x0][0x370] ;  /* 0x00006e00ff3b77ac */ /* 0x000f220008000800 */
[----:B------:R-:W-:-:S02]  /*5730*/  SEL R79, R79, 0xfffffff0, !P2 ;  /* 0xfffffff04f4f7807 */ /* 0x000fc40005000000 */
[----:B------:R-:W-:Y:S01]  /*5740*/  SEL R78, R78, 0xffffffe0, !P1 ;  /* 0xffffffe04e4e7807 */ /* 0x000fe20004800000 */
[----:B------:R-:W-:Y:S02]  /*5750*/  UIADD3 UR4, UPT, UPT, UR44, 0x400, URZ ;  /* 0x000004002c047890 */ /* 0x000fe4000fffe0ff */
[----:B------:R-:W4:Y:S01]  /*5760*/  LDS R0, [UR44+0x180] ;  /* 0x0001802cff007984 */ /* 0x000f220008000800 */
[----:B------:R-:W1:Y:S01]  /*5770*/  LDC.64 R60, c[0x0][0x8a8] ;  /* 0x00022a00ff3c7b82 */ /* 0x000e620000000a00 */
[----:B------:R-:W1:Y:S02]  /*5780*/  LDCU.64 UR62, c[0x0][0x348] ;  /* 0x00006900ff3e77ac */ /* 0x000e640008000a00 */
[----:B------:R-:W-:Y:S01]  /*5790*/  IMAD.U32 R72, RZ, RZ, UR4 ;  /* 0x00000004ff487e24 */ /* 0x000fe2000f8e00ff */
[----:B------:R-:W1:Y:S01]  /*57a0*/  LDCU UR43, c[0x0][0xb0c] ;  /* 0x00016180ff2b77ac */ /* 0x000e620008000800 */
[----:B------:R-:W1:Y:S01]  /*57b0*/  LDCU UR39, c[0x0][0xb30] ;  /* 0x00016600ff2777ac */ /* 0x000e620008000800 */
[----:B------:R-:W1:Y:S01]  /*57c0*/  LDCU.64 UR56, c[0x0][0x888] ;  /* 0x00011100ff3877ac */ /* 0x000e620008000a00 */
[----:B------:R-:W1:Y:S01]  /*57d0*/  LDCU.64 UR40, c[0x0][0xb28] ;  /* 0x00016500ff2877ac */ /* 0x000e620008000a00 */
[----:B------:R-:W1:Y:S01]  /*57e0*/  LDCU.128 UR52, c[0x0][0xb10] ;  /* 0x00016200ff3477ac */ /* 0x000e620008000c00 */
[----:B------:R-:W1:Y:S01]  /*57f0*/  LDCU UR58, c[0x0][0x374] ;  /* 0x00006e80ff3a77ac */ /* 0x000e620008000800 */
[----:B------:R-:W-:Y:S01]  /*5800*/  UMOV UR47, URZ ;  /* 0x000000ff002f7c82 */ /* 0x000fe20008000000 */
[----:B------:R-:W-:Y:S01]  /*5810*/  UMOV UR46, URZ ;  /* 0x000000ff002e7c82 */ /* 0x000fe20008000000 */
[----:B--234-:R-:W-:-:S07]  /*5820*/  IMAD.IADD R23, R0, 0x1, R23 ;  /* 0x0000000100177824 */ /* 0x01cfce00078e0217 */
.L_x_138:
[C---:B------:R-:W-:Y:S02]  /*5830*/  LEA R3, R74.reuse, UR44, 0x3 ;  /* 0x0000002c4a037c11 */ /* 0x040fe4000f8e18ff */
[----:B------:R-:W-:Y:S02]  /*5840*/  SHF.L.U32 R0, R75, 0x1f, RZ ;  /* 0x0000001f4b007819 */ /* 0x000fe400000006ff */
[----:B------:R-:W-:Y:S02]  /*5850*/  LEA R5, R74, UR44, 0x4 ;  /* 0x0000002c4a057c11 */ /* 0x000fe4000f8e20ff */
[----:B------:R-:W2:Y:S02]  /*5860*/  SYNCS.PHASECHK.TRANS64.TRYWAIT P0, [R3+URZ+0xd0], R0 ;  /* 0x0000d000030075a7 */ /* 0x000ea400080011ff */
[----:B-12---:R-:W-:Y:S05]  /*5870*/  @!P0 BRA `(.L_x_95) ;  /* 0x00000038007c8947 */ /* 0x006fea0003800000 */
.L_x_194:
        /* <DEDUP_REMOVED lines=8> */
[----:B---3--:R-:W-:Y:S11]  /*5900*/  LOP3.LUT P0, RZ, R6, 0x1, RZ, 0xc0, !PT ;  /* 0x0000000106ff7812 */ /* 0x008ff6000780c0ff */
[----:B------:R-:W-:Y:S02]  /*5910*/  @!UPT UIADD3 URZ, UPT, UPT, URZ, URZ, URZ ;  /* 0x000000fffffff290 */ /* 0x000fe4000fffe0ff */
[----:B----4-:R-:W-:Y:S01]  /*5920*/  VOTEU.ANY UP1, P0 ;  /* 0x0000000000ff7886 */ /* 0x010fe20000020100 */
[----:B------:R-:W-:Y:S01]  /*5930*/  PLOP3.LUT P0, PT, PT, PT, UP1, 0x80, 0x8 ;  /* 0x000000000008781c */ /* 0x000fe20003f0f018 */
[----:B------:R-:W-:Y:S11]  /*5940*/  UP2UR UR61, UPR, URZ, 0x2 ;  /* 0x00000002ff3d7883 */ /* 0x000ff60008000000 */
[----:B------:R-:W-:Y:S01]  /*5950*/  @!UPT UIADD3 URZ, UPT, UPT, URZ, URZ, URZ ;  /* 0x000000fffffff290 */ /* 0x000fe2000fffe0ff */
[----:B--2---:R-:W-:Y:S02]  /*5960*/  @P0 SHF.R.U32.HI R0, RZ, 0x10, R5 ;  /* 0x00000010ff000819 */ /* 0x004fe40000011605 */
        /* <DEDUP_REMOVED lines=12> */
[----:B------:R-:W3:Y:S01]  /*5a30*/  LDCU UR12, c[0x0][0xb20] ;  /* 0x00016400ff0c77ac */ /* 0x000ee20008000800 */
[----:B-1----:R-:W-:Y:S02]  /*5a40*/  UIMAD.WIDE.U32 UR4, UR58, UR55, URZ ;  /* 0x000000373a0472a5 */ /* 0x002fe4000f8e00ff */
[----:B------:R-:W-:Y:S02]  /*5a50*/  UIMAD.WIDE.U32 UR6, UR59, UR52, URZ ;  /* 0x000000343b0672a5 */ /* 0x000fe4000f8e00ff */
[----:B------:R-:W-:Y:S02]  /*5a60*/  UISETP.NE.AND UP0, UPT, UR54, 0x1, UPT ;  /* 0x000000013600788c */ /* 0x000fe4000bf05270 */
[----:B------:R-:W-:Y:S02]  /*5a70*/  UIMAD.WIDE.U32 UR8, UR37, UR55, URZ ;  /* 0x00000037250872a5 */ /* 0x000fe4000f8e00ff */
[----:B------:R-:W-:Y:S02]  /*5a80*/  UIMAD.WIDE.U32 UR10, UR38, UR52, URZ ;  /* 0x00000034260a72a5 */ /* 0x000fe4000f8e00ff */
[----:B------:R-:W-:Y:S02]  /*5a90*/  UISETP.NE.AND UP1, UPT, UR43, 0x1, UPT ;  /* 0x000000012b00788c */ /* 0x000fe4000bf25270 */
[----:B------:R-:W-:Y:S01]  /*5aa0*/  UISETP.NE.AND UP2, UPT, UR42, 0x1, UPT ;  /* 0x000000012a00788c */ /* 0x000fe2000bf45270 */
[----:B------:R-:W-:Y:S02]  /*5ab0*/  UMOV UR4, UR5 ;  /* 0x0000000500047c82 */ /* 0x000fe40008000000 */
[----:B---3--:R-:W-:Y:S03]  /*5ac0*/  USHF.R.U32.HI UR5, URZ, UR12, UR4 ;  /* 0x0000000cff057299 */ /* 0x008fe60008011604 */
[----:B------:R-:W-:Y:S02]  /*5ad0*/  UMOV UR4, UR7 ;  /* 0x0000000700047c82 */ /* 0x000fe40008000000 */
[----:B------:R-:W-:Y:S02]  /*5ae0*/  USHF.R.U32.HI UR7, URZ, UR53, UR4 ;  /* 0x00000035ff077299 */ /* 0x000fe40008011604 */
[----:B------:R-:W-:Y:S02]  /*5af0*/  USEL UR4, UR58, UR5, !UP0 ;  /* 0x000000053a047287 */ /* 0x000fe4000c000000 */
[----:B------:R-:W-:Y:S01]  /*5b00*/  USEL UR7, UR59, UR7, !UP1 ;  /* 0x000000073b077287 */ /* 0x000fe2000c800000 */
[----:B------:R-:W-:Y:S01]  /*5b10*/  UMOV UR5, UR9 ;  /* 0x0000000900057c82 */ /* 0x000fe20008000000 */
[----:B------:R-:W-:Y:S02]  /*5b20*/  UIMAD.WIDE.U32 UR8, UR4, UR40, URZ ;  /* 0x00000028040872a5 */ /* 0x000fe4000f8e00ff */
[----:B------:R-:W-:Y:S03]  /*5b30*/  USHF.R.U32.HI UR6, URZ, UR12, UR5 ;  /* 0x0000000cff067299 */ /* 0x000fe60008011605 */
[----:B------:R-:W-:Y:S01]  /*5b40*/  UMOV UR5, UR11 ;  /* 0x0000000b00057c82 */ /* 0x000fe20008000000 */
[----:B------:R-:W-:Y:S02]  /*5b50*/  UIMAD.WIDE.U32 UR10, UR7, UR40, URZ ;  /* 0x00000028070a72a5 */ /* 0x000fe4000f8e00ff */
[----:B------:R-:W-:Y:S02]  /*5b60*/  USHF.R.U32.HI UR12, URZ, UR53, UR5 ;  /* 0x00000035ff0c7299 */ /* 0x000fe40008011605 */
[----:B------:R-:W-:Y:S01]  /*5b70*/  USEL UR6, UR37, UR6, !UP0 ;  /* 0x0000000625067287 */ /* 0x000fe2000c000000 */
[----:B------:R-:W-:Y:S02]  /*5b80*/  UMOV UR5, UR9 ;  /* 0x0000000900057c82 */ /* 0x000fe40008000000 */
[----:B------:R-:W-:Y:S01]  /*5b90*/  UMOV UR10, UR11 ;  /* 0x0000000b000a7c82 */ /* 0x000fe20008000000 */
[----:B------:R-:W-:Y:S02]  /*5ba0*/  @UP2 USHF.R.U32.HI UR4, URZ, UR41, UR5 ;  /* 0x00000029ff042299 */ /* 0x000fe40008011605 */
[----:B------:R-:W-:Y:S02]  /*5bb0*/  @UP2 USHF.R.U32.HI UR7, URZ, UR41, UR10 ;  /* 0x00000029ff072299 */ /* 0x000fe4000801160a */
[----:B------:R-:W-:Y:S02]  /*5bc0*/  UIMAD UR4, UR42, UR4, URZ ;  /* 0x000000042a0472a4 */ /* 0x000fe4000f8e02ff */
        /* <DEDUP_REMOVED lines=8> */
[----:B------:R-:W-:Y:S02]  /*5c50*/  USEL UR11, UR6, UR4, !UP2 ;  /* 0x00000004060b7287 */ /* 0x000fe4000d000000 */
[----:B------:R-:W-:Y:S02]  /*5c60*/  UIADD3 UR8, UPT, UPT, -UR5, URZ, URZ ;  /* 0x000000ff05087290 */ /* 0x000fe4000fffe1ff */
[----:B------:R-:W-:Y:S01]  /*5c70*/  UIADD3 UR10, UPT, UPT, -UR11, URZ, URZ ;  /* 0x000000ff0b0a7290 */ /* 0x000fe2000fffe1ff */
[----:B------:R-:W-:Y:S01]  /*5c80*/  @!UP0 UMOV UR4, UR9 ;  /* 0x0000000900048c82 */ /* 0x000fe20008000000 */
[----:B------:R-:W-:Y:S02]  /*5c90*/  UIADD3 UR9, UPT, UPT, -UR6, URZ, URZ ;  /* 0x000000ff06097290 */ /* 0x000fe4000fffe1ff */
[----:B------:R-:W-:Y:S02]  /*5ca0*/  @!UP0 USHF.R.U32.HI UR4, URZ, UR41, UR4 ;  /* 0x00000029ff048299 */ /* 0x000fe40008011604 */
[----:B------:R-:W-:Y:S02]  /*5cb0*/  UIMAD UR10, UR42, UR10, UR6 ;  /* 0x0000000a2a0a72a4 */ /* 0x000fe4000f8e0206 */
[----:B------:R-:W-:Y:S04]  /*5cc0*/  @!UP0 USEL UR4, UR5, UR4, !UP2 ;  /* 0x0000000405048287 */ /* 0x000fe8000d000000 */
[----:B------:R-:W-:Y:S02]  /*5cd0*/  @!UP0 UIMAD UR10, UR7, UR10, UR4 ;  /* 0x0000000a070a82a4 */ /* 0x000fe4000f8e0204 */
[----:B------:R-:W-:Y:S02]  /*5ce0*/  @!UP0 UIADD3 UR11, UPT, UPT, UR11, -UR4, URZ ;  /* 0x800000040b0b8290 */ /* 0x000fe4000fffe0ff */
[----:B------:R-:W-:Y:S02]  /*5cf0*/  UIMAD UR7, UR43, UR8, UR38 ;  /* 0x000000082b0772a4 */ /* 0x000fe4000f8e0226 */
[----:B------:R-:W-:Y:S02]  /*5d00*/  @!UP0 UIMAD UR6, UR11, UR42, UR5 ;  /* 0x0000002a0b0682a4 */ /* 0x000fe4000f8e0205 */
[----:B------:R-:W-:Y:S01]  /*5d10*/  UIMAD UR4, UR54, UR9, UR37 ;  /* 0x00000009360472a4 */ /* 0x000fe2000f8e0225 */
[----:B------:R-:W-:Y:S02]  /*5d20*/  @!UP0 UMOV UR5, UR10 ;  /* 0x0000000a00058c82 */ /* 0x000fe40008000000 */
[----:B------:R-:W-:Y:S02]  /*5d30*/  UIMAD UR38, UR5, UR43, UR7 ;  /* 0x0000002b052672a4 */ /* 0x000fe4000f8e0207 */
[----:B------:R-:W-:Y:S11]  /*5d40*/  UIMAD UR37, UR6, UR54, UR4 ;  /* 0x00000036062572a4 */ /* 0x000ff6000f8e0204 */
[----:B------:R-:W-:Y:S01]  /*5d50*/  @!UPT UIADD3 URZ, UPT, UPT, URZ, URZ, URZ ;  /* 0x000000fffffff290 */ /* 0x000fe2000fffe0ff */
.L_x_96:
[----:B-1----:R-:W-:Y:S01]  /*5d60*/  UISETP.NE.AND UP0, UPT, UR39, 0x1, UPT ;  /* 0x000000012700788c */ /* 0x002fe2000bf05270 */
[----:B------:R-:W-:Y:S01]  /*5d70*/  LOP3.LUT P0, RZ, R72, 0x3f0, RZ, 0xc0, !PT ;  /* 0x000003f048ff7812 */ /* 0x000fe2000780c0ff */
[----:B------:R-:W-:Y:S01]  /*5d80*/  USHF.L.U32 UR50, UR16, 0x6, URZ ;  /* 0x0000000610327899 */ /* 0x000fe200080006ff */
[----:B------:R-:W-:Y:S01]  /*5d90*/  BSSY.RECONVERGENT B6, `(.L_x_97) ;  /* 0x0000034000067945 */ /* 0x000fe20003800200 */
[----:B------:R-:W-:Y:S01]  /*5da0*/  USHF.L.U32 UR49, UR20, 0x7, URZ ;  /* 0x0000000714317899 */ /* 0x000fe200080006ff */
[----:B------:R-:W-:Y:S06]  /*5db0*/  IADD3 R74, PT, PT, R74, 0x1, RZ ;  /* 0x000000014a4a7810 */ /* 0x000fec0007ffe0ff */
[----:B------:R-:W1:Y:S01]  /*5dc0*/  @!UP0 LDCU.128 UR12, c[0x0][0xb10] ;  /* 0x00016200ff0c87ac */ /* 0x000e620008000c00 */
[----:B------:R-:W3:Y:S01]  /*5dd0*/  @!UP0 LDCU UR5, c[0x0][0xb0c] ;  /* 0x00016180ff0587ac */ /* 0x000ee20008000800 */
[----:B------:R-:W4:Y:S01]  /*5de0*/  @!UP0 LDCU UR10, c[0x0][0xb20] ;  /* 0x00016400ff0a87ac */ /* 0x000f220008000800 */
[----:B-1----:R-:W-:Y:S02]  /*5df0*/  UIMAD.WIDE.U32 UR8, UR38, UR12, URZ ;  /* 0x0000000c260872a5 */ /* 0x002fe4000f8e00ff */
[----:B------:R-:W-:Y:S02]  /*5e00*/  UIMAD.WIDE.U32 UR6, UR37, UR15, URZ ;  /* 0x0000000f250672a5 */ /* 0x000fe4000f8e00ff */
[----:B------:R-:W-:Y:S03]  /*5e10*/  @!UP0 UISETP.NE.AND UP1, UPT, UR14, 0x1, UPT ;  /* 0x000000010e00888c */ /* 0x000fe6000bf25270 */
[----:B------:R-:W-:Y:S01]  /*5e20*/  @!UP0 UMOV UR4, UR9 ;  /* 0x0000000900048c82 */ /* 0x000fe20008000000 */
[----:B---3--:R-:W-:Y:S02]  /*5e30*/  @!UP0 UISETP.NE.AND UP2, UPT, UR5, 0x1, UPT ;  /* 0x000000010500888c */ /* 0x008fe4000bf45270 */
[----:B------:R-:W-:Y:S01]  /*5e40*/  @!UP0 USHF.R.U32.HI UR4, URZ, UR13, UR4 ;  /* 0x0000000dff048299 */ /* 0x000fe20008011604 */
[----:B------:R-:W-:Y:S02]  /*5e50*/  @!UP0 UMOV UR6, UR7 ;  /* 0x0000000700068c82 */ /* 0x000fe40008000000 */
[----:B----4-:R-:W-:Y:S02]  /*5e60*/  @!UP0 USHF.R.U32.HI UR6, URZ, UR10, UR6 ;  /* 0x0000000aff068299 */ /* 0x010fe40008011606 */
[----:B------:R-:W-:Y:S02]  /*5e70*/  @!UP0 USEL UR7, UR38, UR4, !UP2 ;  /* 0x0000000426078287 */ /* 0x000fe4000d000000 */
[----:B------:R-:W-:Y:S04]  /*5e80*/  @!UP0 USEL UR6, UR37, UR6, !UP1 ;  /* 0x0000000625068287 */ /* 0x000fe8000c800000 */
[----:B------:R-:W-:Y:S02]  /*5e90*/  @!UP0 UIADD3 UR4, UPT, UPT, -UR7, UR6, URZ ;  /* 0x0000000607048290 */ /* 0x000fe4000fffe1ff */
[----:B------:R-:W-:Y:S02]  /*5ea0*/  @!UP0 UIADD3 UR6, UPT, UPT, UR7, -UR6, URZ ;  /* 0x8000000607068290 */ /* 0x000fe4000fffe0ff */
[----:B------:R-:W-:Y:S02]  /*5eb0*/  @!UP0 UIMAD UR38, UR4, UR5, UR38 ;  /* 0x00000005042682a4 */ /* 0x000fe4000f8e0226 */
[----:B------:R-:W-:Y:S01]  /*5ec0*/  @!UP0 UIMAD UR37, UR6, UR14, UR37 ;  /* 0x0000000e062582a4 */ /* 0x000fe2000f8e0225 */
[----:B------:R-:W-:Y:S11]  /*5ed0*/  @!P0 BRA `(.L_x_98) ;  /* 0x00000000007c8947 */ /* 0x000ff60003800000 */
[----:B------:R-:W1:Y:S01]  /*5ee0*/  LDCU.64 UR8, c[0x4][0x80] ;  /* 0x01001000ff0877ac */ /* 0x000e620008000a00 */
[----:B------:R-:W-:Y:S01]  /*5ef0*/  MOV R2, 0x0 ;  /* 0x0000000000027802 */ /* 0x000fe20000000f00 */
[----:B------:R-:W-:Y:S02]  /*5f00*/  HFMA2 R12, -RZ, RZ, 0, 5.9604644775390625e-08 ;  /* 0x00000001ff0c7431 */ /* 0x000fe400000001ff */
[----:B------:R-:W-:Y:S01]  /*5f10*/  IMAD.MOV.U32 R8, RZ, RZ, 0x70 ;  /* 0x00000070ff087424 */ /* 0x000fe200078e00ff */
[----:B------:R3:W4:Y:S01]  /*5f20*/  LDC.64 R14, c[0x4][R2] ;  /* 0x01000000020e7b82 */ /* 0x0007220000000a00 */
[----:B------:R-:W2:Y:S01]  /*5f30*/  LDCU.64 UR6, c[0x4][0x88] ;  /* 0x01001100ff0677ac */ /* 0x000ea20008000a00 */
[----:B------:R-:W-:Y:S01]  /*5f40*/  IMAD.MOV.U32 R13, RZ, RZ, RZ ;  /* 0x000000ffff0d7224 */ /* 0x000fe200078e00ff */
[----:B------:R-:W2:Y:S01]  /*5f50*/  LDCU.64 UR4, c[0x4][0x8] ;  /* 0x01000100ff0477ac */ /* 0x000ea20008000a00 */
[----:B-1----:R-:W-:Y:S01]  /*5f60*/  MOV R5, UR9 ;  /* 0x0000000900057c02 */ /* 0x002fe20008000f00 */
[----:B------:R-:W-:Y:S01]  /*5f70*/  IMAD.U32 R4, RZ, RZ, UR8 ;  /* 0x00000008ff047e24 */ /* 0x000fe2000f8e00ff */
[----:B--2---:R-:W-:Y:S01]  /*5f80*/  MOV R7, UR7 ;  /* 0x0000000700077c02 */ /* 0x004fe20008000f00 */
[----:B------:R-:W-:Y:S01]  /*5f90*/  IMAD.U32 R6, RZ, RZ, UR6 ;  /* 0x00000006ff067e24 */ /* 0x000fe2000f8e00ff */
[----:B------:R-:W-:Y:S01]  /*5fa0*/  MOV R11, UR5 ;  /* 0x00000005000b7c02 */ /* 0x000fe20008000f00 */
[----:B------:R-:W-:Y:S02]  /*5fb0*/  IMAD.U32 R10, RZ, RZ, UR4 ;  /* 0x00000004ff0a7e24 */ /* 0x000fe4000f8e00ff */
[----:B------:R-:W-:Y:S07]  /*5fc0*/  LEPC R20, `(.L_x_99) ;  /* 0x000000001014794e */ /* 0x000fee0000000000 */
[----:B---345:R-:W-:Y:S05]  /*5fd0*/  CALL.ABS.NOINC R14 ;  /* 0x000000000e007343 */ /* 0x038fea0003c00000 */
.L_x_99:
[----:B------:R-:W1:Y:S01]  /*5fe0*/  LDCU.64 UR8, c[0x4][0x80] ;  /* 0x01001000ff0877ac */ /* 0x000e620008000a00 */
[----:B------:R-:W2:Y:S01]  /*5ff0*/  LDC.64 R2, c[0x4][R2] ;  /* 0x0100000002027b82 */ /* 0x000ea20000000a00 */
[----:B------:R-:W-:Y:S02]  /*6000*/  HFMA2 R12, -RZ, RZ, 0, 5.9604644775390625e-08 ;  /* 0x00000001ff0c7431 */ /* 0x000fe400000001ff */
[----:B------:R-:W-:Y:S02]  /*6010*/  IMAD.MOV.U32 R8, RZ, RZ, 0x70 ;  /* 0x00000070ff087424 */ /* 0x000fe400078e00ff */
[----:B------:R-:W-:Y:S01]  /*6020*/  IMAD.MOV.U32 R13, RZ, RZ, RZ ;  /* 0x000000ffff0d7224 */ /* 0x000fe200078e00ff */
[----:B------:R-:W3:Y:S01]  /*6030*/  LDCU.64 UR6, c[0x4][0x88] ;  /* 0x01001100ff0677ac */ /* 0x000ee20008000a00 */
[----:B------:R-:W4:Y:S01]  /*6040*/  LDCU.64 UR4, c[0x4][0x8] ;  /* 0x01000100ff0477ac */ /* 0x000f220008000a00 */
[----:B-1----:R-:W-:Y:S02]  /*6050*/  MOV R4, UR8 ;  /* 0x0000000800047c02 */ /* 0x002fe40008000f00 */
[----:B------:R-:W-:Y:S02]  /*6060*/  MOV R5, UR9 ;  /* 0x0000000900057c02 */ /* 0x000fe40008000f00 */
[----:B---3--:R-:W-:Y:S01]  /*6070*/  MOV R7, UR7 ;  /* 0x0000000700077c02 */ /* 0x008fe20008000f00 */
[----:B------:R-:W-:Y:S01]  /*6080*/  IMAD.U32 R6, RZ, RZ, UR6 ;  /* 0x00000006ff067e24 */ /* 0x000fe2000f8e00ff */
[----:B----4-:R-:W-:Y:S01]  /*6090*/  MOV R11, UR5 ;  /* 0x00000005000b7c02 */ /* 0x010fe20008000f00 */
[----:B------:R-:W-:Y:S02]  /*60a0*/  IMAD.U32 R10, RZ, RZ, UR4 ;  /* 0x00000004ff0a7e24 */ /* 0x000fe4000f8e00ff */
[----:B------:R-:W-:Y:S07]  /*60b0*/  LEPC R20, `(.L_x_98) ;  /* 0x000000001014794e */ /* 0x000fee0000000000 */
[----:B--2---:R-:W-:Y:S05]  /*60c0*/  CALL.ABS.NOINC R2 ;  /* 0x0000000002007343 */ /* 0x004fea0003c00000 */
.L_x_98:
[----:B------:R-:W-:Y:S05]  /*60d0*/  BSYNC.RECONVERGENT B6 ;  /* 0x0000000000067941 */ /* 0x000fea0003800200 */
.L_x_97:
[----:B------:R-:W-:Y:S02]  /*60e0*/  ISETP.NE.U32.AND P0, PT, RZ, UR56, PT ;  /* 0x00000038ff007c0c */ /* 0x000fe4000bf05070 */
[C---:B------:R-:W-:Y:S02]  /*60f0*/  ISETP.NE.U32.AND P1, PT, R66.reuse, RZ, PT ;  /* 0x000000ff4200720c */ /* 0x040fe40003f25070 */
[----:B------:R-:W-:Y:S02]  /*6100*/  ISETP.NE.U32.AND P4, PT, R66, RZ, PT ;  /* 0x000000ff4200720c */ /* 0x000fe40003f85070 */
[----:B------:R-:W-:Y:S02]  /*6110*/  ISETP.NE.AND.EX P0, PT, RZ, UR57, PT, P0 ;  /* 0x00000039ff007c0c */ /* 0x000fe4000bf05300 */
[C---:B------:R-:W-:Y:S02]  /*6120*/  ISETP.NE.AND.EX P1, PT, R67.reuse, RZ, PT, P1 ;  /* 0x000000ff4300720c */ /* 0x040fe40003f25310 */
[----:B------:R-:W-:Y:S02]  /*6130*/  ISETP.NE.AND.EX P4, PT, R67, RZ, P0, P4 ;  /* 0x000000ff4300720c */ /* 0x000fe40000785340 */
[----:B------:R-:W-:Y:S02]  /*6140*/  ISETP.NE.U32.AND P5, PT, R62, RZ, PT ;  /* 0x000000ff3e00720c */ /* 0x000fe40003fa5070 */
[----:B------:R-:W-:Y:S02]  /*6150*/  ISETP.NE.U32.AND P3, PT, RZ, UR56, PT ;  /* 0x00000038ff007c0c */ /* 0x000fe4000bf65070 */
[----:B------:R-:W-:Y:S02]  /*6160*/  PLOP3.LUT P2, PT, PT, PT, PT, 0x8, 0x80 ;  /* 0x000000000080781c */ /* 0x000fe40003f4e170 */
[----:B------:R-:W-:Y:S02]  /*6170*/  ISETP.NE.AND.EX P5, PT, R63, RZ, PT, P5 ;  /* 0x000000ff3f00720c */ /* 0x000fe40003fa5350 */
[----:B------:R-:W-:Y:S03]  /*6180*/  ISETP.NE.AND.EX P3, PT, RZ, UR57, PT, P3 ;  /* 0x00000039ff007c0c */ /* 0x000fe6000bf65330 */
[----:B------:R-:W-:Y:S01]  /*6190*/  @!P4 PLOP3.LUT P2, PT, P1, PT, PT, 0x80, 0x8 ;  /* 0x000000000008c81c */ /* 0x000fe20000f4f070 */
[----:B------:R-:W-:Y:S01]  /*61a0*/  @!UPT UIADD3 URZ, UPT, UPT, URZ, URZ, URZ ;  /* 0x000000fffffff290 */ /* 0x000fe2000fffe0ff */
[----:B------:R-:W-:Y:S11]  /*61b0*/  @!P1 BRA `(.L_x_100) ;  /* 0x0000000000309947 */ /* 0x000ff60003800000 */
[----:B------:R-:W-:Y:S01]  /*61c0*/  ISETP.NE.U32.AND P0, PT, R64, RZ, PT ;  /* 0x000000ff4000720c */ /* 0x000fe20003f05070 */
[----:B------:R-:W1:Y:S01]  /*61d0*/  LDCU.64 UR4, c[0x0][0x358] ;  /* 0x00006b00ff0477ac */ /* 0x000e620008000a00 */
[----:B------:R-:W-:Y:S02]  /*61e0*/  IMAD.MOV.U32 R68, RZ, RZ, 0x1 ;  /* 0x00000001ff447424 */ /* 0x000fe400078e00ff */
[----:B------:R-:W-:Y:S11]  /*61f0*/  ISETP.NE.AND.EX P0, PT, R65, RZ, PT, P0 ;  /* 0x000000ff4100720c */ /* 0x000ff60003f05300 */
[----:B------:R-:W-:Y:S02]  /*6200*/  @!UPT UIADD3 URZ, UPT, UPT, URZ, URZ, URZ ;  /* 0x000000fffffff290 */ /* 0x000fe4000fffe0ff */
[----:B------:R-:W3:Y:S01]  /*6210*/  @P0 LDC.64 R2, c[0x0][0x888] ;  /* 0x00022200ff020b82 */ /* 0x000ee20000000a00 */
[----:B--2---:R-:W-:Y:S04]  /*6220*/  @P0 IMAD R0, R66, UR36, RZ ;  /* 0x0000002442000c24 */ /* 0x004fe8000f8e02ff */
[----:B---3--:R-:W-:Y:S04]  /*6230*/  @P0 IMAD.WIDE R2, R0, 0x4, R2 ;  /* 0x0000000400020825 */ /* 0x008fe800078e0202 */
[----:B------:R-:W-:Y:S01]  /*6240*/  HFMA2 R0, -RZ, RZ, 0, 5.9604644775390625e-08 ;  /* 0x00000001ff007431 */ /* 0x000fe200000001ff */
[----:B-1---5:R1:W5:Y:S04]  /*6250*/  @P0 LDG.E R26, desc[UR4][R2.64] ;  /* 0x00000004021a0981 */ /* 0x022368000c1e1900 */
[----:B------:R-:W-:Y:S01]  /*6260*/  @!P0 PRMT R68, R0, 0x7610, R68 ;  /* 0x0000761000448816 */ /* 0x000fe20000000044 */
[----:B-1----:R-:W3:Y:S06]  /*6270*/  @!P0 LDC R26, c[0x0][0x880] ;  /* 0x00022000ff1a8b82 */ /* 0x002eec0000000800 */
.L_x_100:
[----:B------:R-:W-:Y:S05]  /*6280*/  @!P5 BRA `(.L_x_101) ;  /* 0x000000000024d947 */ /* 0x000fea0003800000 */
[----:B------:R-:W-:Y:S01]  /*6290*/  ISETP.NE.U32.AND P0, PT, R60, RZ, PT ;  /* 0x000000ff3c00720c */ /* 0x000fe20003f05070 */
[----:B------:R-:W1:Y:S03]  /*62a0*/  LDCU.64 UR4, c[0x0][0x358] ;  /* 0x00006b00ff0477ac */ /* 0x000e660008000a00 */
[----:B------:R-:W-:Y:S11]  /*62b0*/  ISETP.NE.AND.EX P0, PT, R61, RZ, PT, P0 ;  /* 0x000000ff3d00720c */ /* 0x000ff60003f05300 */
[----:B------:R-:W-:Y:S02]  /*62c0*/  @!UPT UIADD3 URZ, UPT, UPT, URZ, URZ, URZ ;  /* 0x000000fffffff290 */ /* 0x000fe4000fffe0ff */
[----:B------:R-:W4:Y:S01]  /*62d0*/  @P0 LDC.64 R2, c[0x0][0x8a8] ;  /* 0x00022a00ff020b82 */ /* 0x000f220000000a00 */
[----:B--2---:R-:W-:Y:S04]  /*62e0*/  @P0 IMAD R0, R62, UR36, RZ ;  /* 0x000000243e000c24 */ /* 0x004fe8000f8e02ff */
[----:B----4-:R-:W-:Y:S05]  /*62f0*/  @P0 IMAD.WIDE R2, R0, 0x4, R2 ;  /* 0x0000000400020825 */ /* 0x010fea00078e0202 */
[----:B-1---5:R1:W5:Y:S02]  /*6300*/  @P0 LDG.E R24, desc[UR4][R2.64] ;  /* 0x0000000402180981 */ /* 0x022364000c1e1900 */
[----:B-1----:R-:W4:Y:S02]  /*6310*/  @!P0 LDC R24, c[0x0][0x8a0] ;  /* 0x00022800ff188b82 */ /* 0x002f240000000800 */
.L_x_101:
[----:B---3-5:R-:W-:Y:S01]  /*6320*/  FSETP.NEU.AND P0, PT, R26, RZ, PT ;  /* 0x000000ff1a00720b */ /* 0x028fe20003f0d000 */
[----:B------:R-:W-:Y:S01]  /*6330*/  IMAD.SHL.U32 R90, R27, 0x4, RZ ;  /* 0x000000041b5a7824 */ /* 0x000fe200078e00ff */
[----:B------:R-:W-:Y:S01]  /*6340*/  SEL R5, RZ, 0xffffffff, P3 ;  /* 0xffffffffff057807 */ /* 0x000fe20001800000 */
[----:B------:R-:W-:Y:S01]  /*6350*/  BSSY B1, `(.L_x_102) ;  /* 0x0000043000017945 */ /* 0x000fe20003800000 */
[----:B------:R-:W-:Y:S01]  /*6360*/  @!P4 LOP3.LUT P3, RZ, R68, 0xff, RZ, 0xc0, !PT ;  /* 0x000000ff44ffc812 */ /* 0x000fe2000786c0ff */
[----:B------:R-:W-:Y:S01]  /*6370*/  VIADD R84, R90, UR44 ;  /* 0x0000002c5a547c36 */ /* 0x000fe20008000000 */
[----:B------:R-:W-:Y:S01]  /*6380*/  @!P4 SEL R2, RZ, 0xffffffff, P0 ;  /* 0xffffffffff02c807 */ /* 0x000fe20000000000 */
[----:B------:R-:W-:Y:S01]  /*6390*/  IMAD.MOV.U32 R91, RZ, RZ, 0x1 ;  /* 0x00000001ff5b7424 */ /* 0x000fe200078e00ff */
[----:B------:R-:W-:Y:S01]  /*63a0*/  LOP3.LUT R77, R77, 0x1, RZ, 0x3c, !PT ;  /* 0x000000014d4d7812 */ /* 0x000fe200078e3cff */
[----:B------:R-:W-:Y:S01]  /*63b0*/  IMAD.MOV.U32 R89, RZ, RZ, RZ ;  /* 0x000000ffff597224 */ /* 0x000fe200078e00ff */
[----:B------:R-:W-:Y:S02]  /*63c0*/  @P2 SEL R2, R5, R2, !P3 ;  /* 0x0000000205022207 */ /* 0x000fe40005800000 */
[----:B------:R-:W-:Y:S02]  /*63d0*/  CS2R R58, SRZ ;  /* 0x00000000003a7805 */ /* 0x000fe4000001ff00 */
[----:B------:R-:W-:Y:S02]  /*63e0*/  LEA R86, R22, UR44, 0x3 ;  /* 0x0000002c16567c11 */ /* 0x000fe4000f8e18ff */
[----:B------:R-:W-:Y:S02]  /*63f0*/  CS2R R56, SRZ ;  /* 0x0000000000387805 */ /* 0x000fe4000001ff00 */
[----:B------:R-:W-:Y:S02]  /*6400*/  @!P4 LOP3.LUT R2, R2, 0x1, RZ, 0xc0, !PT ;  /* 0x000000010202c812 */ /* 0x000fe400078ec0ff */
[----:B------:R-:W-:Y:S02]  /*6410*/  CS2R R54, SRZ ;  /* 0x0000000000367805 */ /* 0x000fe4000001ff00 */
[----:B------:R-:W-:Y:S02]  /*6420*/  SHF.L.U32 R3, R76, 0x1f, RZ ;  /* 0x0000001f4c037819 */ /* 0x000fe400000006ff */
[----:B------:R-:W-:Y:S02]  /*6430*/  CS2R R52, SRZ ;  /* 0x0000000000347805 */ /* 0x000fe4000001ff00 */
[----:B------:R-:W-:Y:S02]  /*6440*/  ISETP.NE.U32.OR P6, PT, R2, 0x1, P4 ;  /* 0x000000010200780c */ /* 0x000fe400027c5470 */
[----:B------:R-:W-:Y:S02]  /*6450*/  CS2R R50, SRZ ;  /* 0x0000000000327805 */ /* 0x000fe4000001ff00 */
[----:B------:R-:W-:Y:S02]  /*6460*/  LEA.HI R25, R22, R22, RZ, 0x1 ;  /* 0x0000001616197211 */ /* 0x000fe400078f08ff */
[----:B------:R-:W-:Y:S02]  /*6470*/  CS2R R48, SRZ ;  /* 0x0000000000307805 */ /* 0x000fe4000001ff00 */
[----:B------:R-:W-:Y:S02]  /*6480*/  LOP3.LUT P4, R73, R68, 0xff, RZ, 0xc0, !PT ;  /* 0x000000ff44497812 */ /* 0x000fe4000788c0ff */
[----:B------:R-:W-:Y:S02]  /*6490*/  CS2R R46, SRZ ;  /* 0x00000000002e7805 */ /* 0x000fe4000001ff00 */
[----:B------:R-:W-:Y:S01]  /*64a0*/  SEL R2, RZ, 0xffffffff, P0 ;  /* 0xffffffffff027807 */ /* 0x000fe20000000000 */
[C---:B--2---:R-:W-:Y:S01]  /*64b0*/  IMAD.SHL.U32 R0, R25.reuse, 0x40, RZ ;  /* 0x0000004019007824 */ /* 0x044fe200078e00ff */
[----:B------:R-:W-:Y:S02]  /*64c0*/  LOP3.LUT R25, R25, 0xffe, RZ, 0xc0, !PT ;  /* 0x00000ffe19197812 */ /* 0x000fe400078ec0ff */
[----:B------:R-:W-:Y:S02]  /*64d0*/  CS2R R44, SRZ ;  /* 0x00000000002c7805 */ /* 0x000fe4000001ff00 */
[----:B------:R-:W-:Y:S01]  /*64e0*/  @P1 SEL R2, R5, R2, !P4 ;  /* 0x0000000205021207 */ /* 0x000fe20006000000 */
[----:B------:R-:W-:Y:S01]  /*64f0*/  VIADD R83, R84, 0x400 ;  /* 0x0000040054537836 */ /* 0x000fe20000000000 */
[----:B------:R-:W-:Y:S01]  /*6500*/  LOP3.LUT R0, R0, 0xffffff80, RZ, 0xc0, !PT ;  /* 0xffffff8000007812 */ /* 0x000fe200078ec0ff */
[----:B------:R-:W-:Y:S01]  /*6510*/  IMAD.IADD R25, R22, 0x1, -R25 ;  /* 0x0000000116197824 */ /* 0x000fe200078e0a19 */
[----:B------:R-:W-:Y:S01]  /*6520*/  @P6 SHF.L.U32 R4, R77, 0x1f, RZ ;  /* 0x0000001f4d046819 */ /* 0x000fe200000006ff */
[----:B------:R-:W-:Y:S01]  /*6530*/  IMAD.IADD R82, R78, 0x1, R84 ;  /* 0x000000014e527824 */ /* 0x000fe200078e0254 */
[----:B------:R-:W-:Y:S01]  /*6540*/  LOP3.LUT R2, R2, 0x1, RZ, 0xc0, !PT ;  /* 0x0000000102027812 */ /* 0x000fe200078ec0ff */
[----:B------:R-:W-:Y:S01]  /*6550*/  IMAD.IADD R0, R23, 0x1, R0 ;  /* 0x0000000117007824 */ /* 0x000fe200078e0200 */
[----:B------:R-:W1:Y:S01]  /*6560*/  @P6 SYNCS.PHASECHK.TRANS64.TRYWAIT P3, [UR44+0x80], R4 ;  /* 0x00008004ff0065a7 */ /* 0x000e62000806112c */
[----:B------:R-:W-:Y:S02]  /*6570*/  P2R R81, PR, RZ, 0x40 ;  /* 0x00000040ff517803 */ /* 0x000fe40000000000 */
[----:B------:R-:W-:Y:S01]  /*6580*/  ISETP.NE.U32.AND P5, PT, R2, 0x1, PT ;  /* 0x000000010200780c */ /* 0x000fe20003fa5070 */
[----:B------:R-:W-:Y:S03]  /*6590*/  IMAD R25, R25, 0x100000, R0 ;  /* 0x0010000019197824 */ /* 0x000fe600078e0200 */
[----:B------:R-:W-:Y:S01]  /*65a0*/  P2R R92, PR, RZ, 0x20 ;  /* 0x00000020ff5c7803 */ /* 0x000fe20000000000 */
[----:B------:R2:W3:Y:S01]  /*65b0*/  SYNCS.PHASECHK.TRANS64.TRYWAIT P2, [R86+URZ+0xf0], R3 ;  /* 0x0000f003560075a7 */ /* 0x0004e200080411ff */
[----:B-1----:R-:W-:Y:S01]  /*65c0*/  @P6 SEL R91, RZ, 0x1, !P3 ;  /* 0x00000001ff5b6807 */ /* 0x002fe20005800000 */
[----:B--2---:R-:W-:Y:S06]  /*65d0*/  @!P6 BRA `(.L_x_103) ;  /* 0x000000000068e947 */ /* 0x004fec0003800000 */
[----:B------:R-:W-:Y:S01]  /*65e0*/  @P5 IMAD R5, R79, 0x4, R83 ;  /* 0x000000044f055824 */ /* 0x000fe200078e0253 */
[----:B------:R-:W-:Y:S01]  /*65f0*/  ISETP.NE.AND P0, PT, R91, RZ, PT ;  /* 0x000000ff5b00720c */ /* 0x000fe20003f05270 */
[----:B------:R-:W-:Y:S01]  /*6600*/  @P5 IMAD R2, R79, 0x4, R84 ;  /* 0x000000044f025824 */ /* 0x000fe200078e0254 */
[----:B------:R-:W-:Y:S01]  /*6610*/  BSSY B0, `(.L_x_104) ;  /* 0x000000e000007945 */ /* 0x000fe20003800000 */
[----:B------:R-:W-:Y:S01]  /*6620*/  IMAD.MOV.U32 R58, RZ, RZ, RZ ;  /* 0x000000ffff3a7224 */ /* 0x000fe200078e00ff */
[----:B------:R-:W-:Y:S01]  /*6630*/  CS2R R54, SRZ ;  /* 0x0000000000367805 */ /* 0x000fe2000001ff00 */
[----:B------:R-:W-:Y:S01]  /*6640*/  @P5 IMAD.IADD R4, R78, 0x1, R5 ;  /* 0x000000014e045824 */ /* 0x000fe200078e0205 */
[----:B------:R-:W-:Y:S02]  /*6650*/  CS2R R52, SRZ ;  /* 0x0000000000347805 */ /* 0x000fe4000001ff00 */
[----:B------:R-:W-:Y:S02]  /*6660*/  CS2R R56, SRZ ;  /* 0x0000000000387805 */ /* 0x000fe4000001ff00 */
[----:B------:R-:W-:Y:S02]  /*6670*/  CS2R R46, SRZ ;  /* 0x00000000002e7805 */ /* 0x000fe4000001ff00 */
[----:B------:R-:W-:Y:S02]  /*6680*/  CS2R R44, SRZ ;  /* 0x00000000002c7805 */ /* 0x000fe4000001ff00 */
[----:B------:R-:W-:Y:S02]  /*6690*/  CS2R R50, SRZ ;  /* 0x0000000000327805 */ /* 0x000fe4000001ff00 */
[----:B------:R-:W-:Y:S01]  /*66a0*/  CS2R R48, SRZ ;  /* 0x0000000000307805 */ /* 0x000fe2000001ff00 */
[----:B------:R-:W-:Y:S06]  /*66b0*/  @P0 BRA `(.L_x_105) ;  /* 0x00000000000c0947 */ /* 0x000fec0003800000 */
[----:B------:R-:W-:Y:S04]  /*66c0*/  SHF.L.U32 R5, R77, 0x1f, RZ ;  /* 0x0000001f4d057819 */ /* 0x000fe800000006ff */
[----:B------:R-:W1:Y:S02]  /*66d0*/  SYNCS.PHASECHK.TRANS64.TRYWAIT P0, [UR44+0x80], R5 ;  /* 0x00008005ff0075a7 */ /* 0x000e64000800112c */
[----:B-1----:R-:W-:Y:S05]  /*66e0*/  @!P0 BRA `(.L_x_106) ;  /* 0x0000002800f48947 */ /* 0x002fea0003800000 */
.L_x_105:
[----:B------:R-:W-:Y:S05]  /*66f0*/  BSYNC B0 ;  /* 0x0000000000007941 */ /* 0x000fea0003800000 */
.L_x_104:
[----:B------:R-:W-:Y:S01]  /*6700*/  ISETP.NE.AND P0, PT, R92, RZ, PT ;  /* 0x000000ff5c00720c */ /* 0x000fe20003f05270 */
[----:B------:R-:W-:Y:S11]  /*6710*/  HFMA2 R89, -RZ, RZ, 0, 5.9604644775390625e-08 ;  /* 0x00000001ff597431 */ /* 0x000ff600000001ff */
[----:B------:R-:W-:Y:S01]  /*6720*/  @!UPT UIADD3 URZ, UPT, UPT, URZ, URZ, URZ ;  /* 0x000000fffffff290 */ /* 0x000fe2000fffe0ff */
[----:B------:R-:W-:Y:S05]  /*6730*/  @P0 WARPSYNC.ALL ;  /* 0x0000000000000948 */ /* 0x000fea0003800000 */
[----:B------:R2:W1:Y:S04]  /*6740*/  @P0 LDSM.16.M88.4 R52, [R2+0x400] ;  /* 0x000400000234083b */ /* 0x0004680000000200 */
[----:B------:R2:W1:Y:S04]  /*6750*/  @P0 LDSM.16.M88.4 R56, [R4] ;  /* 0x000000000438083b */ /* 0x0004680000000200 */
[----:B------:R2:W1:Y:S04]  /*6760*/  @P0 LDSM.16.M88.4 R44, [R90+UR44+0x400] ;  /* 0x0004002c5a2c083b */ /* 0x0004680008000200 */
[----:B------:R2:W1:Y:S02]  /*6770*/  @P0 LDSM.16.M88.4 R48, [R82+0x400] ;  /* 0x000400005230083b */ /* 0x0004640000000200 */
.L_x_103:
[----:B------:R-:W-:Y:S05]  /*6780*/  BSYNC B1 ;  /* 0x0000000000017941 */ /* 0x000fea0003800000 */
.L_x_102:
[----:B-1----:R-:W-:Y:S04]  /*6790*/  SHF.R.U32.HI R0, RZ, 0x15, R25 ;  /* 0x00000015ff007819 */ /* 0x002fe80000011619 */
[----:B------:R-:W-:Y:S01]  /*67a0*/  LOP3.LUT P0, RZ, R0, 0x3, R69, 0x48, !PT ;  /* 0x0000000300ff7812 */ /* 0x000fe20007804845 */
[----:B------:R-:W-:Y:S01]  /*67b0*/  @!UPT UIADD3 URZ, UPT, UPT, URZ, URZ, URZ ;  /* 0x000000fffffff290 */ /* 0x000fe2000fffe0ff */
[----:B---3--:R-:W-:Y:S11]  /*67c0*/  @P2 BRA `(.L_x_107) ;  /* 0x0000000000082947 */ /* 0x008ff60003800000 */
[----:B------:R-:W1:Y:S02]  /*67d0*/  SYNCS.PHASECHK.TRANS64.TRYWAIT P1, [R86+URZ+0xf0], R3 ;  /* 0x0000f003560075a7 */ /* 0x000e6400080211ff */
[----:B-1----:R-:W-:Y:S05]  /*67e0*/  @!P1 BRA `(.L_x_108) ;  /* 0x0000002800cc9947 */ /* 0x002fea0003800000 */
.L_x_107:
[----:B------:R-:W-:Y:S05]  /*67f0*/  @!P0 BRA `(.L_x_109) ;  /* 0x0000000000408947 */ /* 0x000fea0003800000 */
[----:B------:R-:W3:Y:S01]  /*6800*/  LDCU.64 UR8, c[0x4][0x70] ;  /* 0x01000e00ff0877ac */ /* 0x000ee20008000a00 */
[----:B-1----:R-:W-:Y:S01]  /*6810*/  MOV R3, 0x0 ;  /* 0x0000000000037802 */ /* 0x002fe20000000f00 */
[----:B------:R-:W-:Y:S02]  /*6820*/  HFMA2 R12, -RZ, RZ, 0, 5.9604644775390625e-08 ;  /* 0x00000001ff0c7431 */ /* 0x000fe400000001ff */
[----:B------:R-:W-:Y:S02]  /*6830*/  IMAD.MOV.U32 R8, RZ, RZ, 0x192 ;  /* 0x00000192ff087424 */ /* 0x000fe400078e00ff */
[----:B------:R-:W-:Y:S01]  /*6840*/  IMAD.MOV.U32 R13, RZ, RZ, RZ ;  /* 0x000000ffff0d7224 */ /* 0x000fe200078e00ff */
[----:B------:R-:W1:Y:S01]  /*6850*/  LDCU.64 UR6, c[0x4][0x78] ;  /* 0x01000f00ff0677ac */ /* 0x000e620008000a00 */
[----:B--2---:R-:W2:Y:S01]  /*6860*/  LDC.64 R2, c[0x4][R3] ;  /* 0x0100000003027b82 */ /* 0x004ea20000000a00 */
[----:B------:R-:W5:Y:S01]  /*6870*/  LDCU.64 UR4, c[0x4][0x10] ;  /* 0x01000200ff0477ac */ /* 0x000f620008000a00 */
[----:B---3--:R-:W-:Y:S01]  /*6880*/  MOV R5, UR9 ;  /* 0x0000000900057c02 */ /* 0x008fe20008000f00 */
[----:B------:R-:W-:Y:S01]  /*6890*/  IMAD.U32 R4, RZ, RZ, UR8 ;  /* 0x00000008ff047e24 */ /* 0x000fe2000f8e00ff */
[----:B-1----:R-:W-:Y:S01]  /*68a0*/  MOV R7, UR7 ;  /* 0x0000000700077c02 */ /* 0x002fe20008000f00 */
[----:B------:R-:W-:Y:S01]  /*68b0*/  IMAD.U32 R6, RZ, RZ, UR6 ;  /* 0x00000006ff067e24 */ /* 0x000fe2000f8e00ff */
[----:B-----5:R-:W-:Y:S01]  /*68c0*/  MOV R11, UR5 ;  /* 0x00000005000b7c02 */ /* 0x020fe20008000f00 */
[----:B------:R-:W-:Y:S02]  /*68d0*/  IMAD.U32 R10, RZ, RZ, UR4 ;  /* 0x00000004ff0a7e24 */ /* 0x000fe4000f8e00ff */
[----:B------:R-:W-:Y:S07]  /*68e0*/  LEPC R20, `(.L_x_109) ;  /* 0x000000001014794e */ /* 0x000fee0000000000 */
[----:B--2-4-:R-:W-:Y:S05]  /*68f0*/  CALL.ABS.NOINC R2 ;  /* 0x0000000002007343 */ /* 0x014fea0003c00000 */
.L_x_109:
[----:B------:R-:W-:Y:S05]  /*6900*/  WARPSYNC.ALL ;  /* 0x0000000000007948 */ /* 0x000fea0003800000 */
[----:B------:R-:W-:Y:S01]  /*6910*/  R2UR UR4, R25 ;  /* 0x00000000190472ca */ /* 0x000fe200000e0000 */
[----:B------:R-:W-:Y:S01]  /*6920*/  BSSY.RECONVERGENT B0, `(.L_x_110) ;  /* 0x000003c000007945 */ /* 0x000fe20003800200 */
[----:B------:R-:W-:Y:S02]  /*6930*/  SHF.L.U32 R88, R79, 0x2, RZ ;  /* 0x000000024f587819 */ /* 0x000fe400000006ff */
[----:B------:R-:W-:Y:S02]  /*6940*/  ISETP.NE.AND P0, PT, R80, RZ, PT ;  /* 0x000000ff5000720c */ /* 0x000fe40003f05270 */
[----:B------:R-:W-:Y:S04]  /*6950*/  IADD3 R83, PT, PT, R83, R88, RZ ;  /* 0x0000005853537210 */ /* 0x000fe80007ffe0ff */
[----:B------:R-:W-:Y:S03]  /*6960*/  IADD3 R85, PT, PT, R78, R83, RZ ;  /* 0x000000534e557210 */ /* 0x000fe60007ffe0ff */
[----:B--2---:R-:W1:Y:S02]  /*6970*/  LDTM.16dp128bit.x8 R4, tmem[UR4] ;  /* 0x00000004000479ee */ /* 0x004e640008180000 */
[C---:B-1--4-:R-:W-:Y:S01]  /*6980*/  FMUL R3, R24.reuse, R4 ;  /* 0x0000000418037220 */ /* 0x052fe20000400000 */
[C---:B------:R-:W-:Y:S01]  /*6990*/  FMUL R0, R24.reuse, R5 ;  /* 0x0000000518007220 */ /* 0x040fe20000400000 */
[C---:B------:R-:W-:Y:S01]  /*69a0*/  FMUL R5, R24.reuse, R6 ;  /* 0x0000000618057220 */ /* 0x040fe20000400000 */
[----:B------:R-:W-:Y:S01]  /*69b0*/  FMUL R2, R24, R7 ;  /* 0x0000000718027220 */ /* 0x000fe20000400000 */
[----:B------:R-:W-:Y:S01]  /*69c0*/  FFMA R28, R26, R44, R3 ;  /* 0x0000002c1a1c7223 */ /* 0x000fe20000000003 */
        /* <DEDUP_REMOVED lines=10> */
[----:B------:R1:W-:Y:S01]  /*6a70*/  STSM.16.M88.4 [R84+0x400], R28 ;  /* 0x0004001c54007844 */ /* 0x0003e20000000200 */
        /* <DEDUP_REMOVED lines=14> */
[C---:B------:R-:W-:Y:S01]  /*6b60*/  FFMA R40, R26.reuse, R56, R15 ;  /* 0x000000381a287223 */ /* 0x040fe2000000000f */
[C---:B------:R-:W-:Y:S01]  /*6b70*/  FFMA R41, R26.reuse, R57, R12 ;  /* 0x000000391a297223 */ /* 0x040fe2000000000c */
[C---:B------:R-:W-:Y:S01]  /*6b80*/  FFMA R42, R26.reuse, R58, R17 ;  /* 0x0000003a1a2a7223 */ /* 0x040fe20000000011 */
[----:B------:R1:W-:Y:S01]  /*6b90*/  STSM.16.M88.4 [R83], R36 ;  /* 0x0000002453007844 */ /* 0x0003e20000000200 */
[----:B------:R-:W-:Y:S05]  /*6ba0*/  FFMA R43, R26, R59, R14 ;  /* 0x0000003b1a2b7223 */ /* 0x000fea000000000e */
[----:B------:R1:W-:Y:S01]  /*6bb0*/  STSM.16.M88.4 [R85], R40 ;  /* 0x0000002855007844 */ /* 0x0003e20000000200 */
[----:B------:R-:W-:Y:S01]  /*6bc0*/  @!PT LDS RZ, [RZ] ;  /* 0x00000000fffff984 */ /* 0x000fe20000000800 */
[----:B------:R-:W-:Y:S01]  /*6bd0*/  @!PT LDS RZ, [RZ] ;  /* 0x00000000fffff984 */ /* 0x000fe20000000800 */
[----:B------:R-:W-:Y:S01]  /*6be0*/  @!PT LDS RZ, [RZ] ;  /* 0x00000000fffff984 */ /* 0x000fe20000000800 */
[----:B------:R-:W-:Y:S01]  /*6bf0*/  @!PT LDS RZ, [RZ] ;  /* 0x00000000fffff984 */ /* 0x000fe20000000800 */
[----:B------:R2:W-:Y:S06]  /*6c00*/  MEMBAR.ALL.CTA ;  /* 0x0000000000007992 */ /* 0x0005ec0000008000 */
[----:B--2---:R-:W2:Y:S02]  /*6c10*/  FENCE.VIEW.ASYNC.S ;  /* 0x00000000000073c6 */ /* 0x004ea40000000000 */
[----:B--2---:R-:W-:Y:S06]  /*6c20*/  BAR.SYNC.DEFER_BLOCKING 0x1, 0x80 ;  /* 0x0042000000007b1d */ /* 0x004fec0000010000 */
[----:B------:R-:W-:Y:S05]  /*6c30*/  @P0 BRA `(.L_x_111) ;  /* 0x0000000000280947 */ /* 0x000fea0003800000 */
[----:B------:R-:W-:Y:S01]  /*6c40*/  UIADD3 UR4, UPT, UPT, UR44, 0x400, URZ ;  /* 0x000004002c047890 */ /* 0x000fe2000fffe0ff */
[----:B------:R-:W-:Y:S05]  /*6c50*/  UMOV UR51, UR36 ;  /* 0x0000002400337c82 */ /* 0x000fea0008000000 */
[----:B------:R-:W-:Y:S01]  /*6c60*/  MOV R72, UR4 ;  /* 0x0000000400487c02 */ /* 0x000fe20008000f00 */
[----:B------:R-:W-:Y:S03]  /*6c70*/  UIADD3 UR4, UP0, UPT, UR62, 0x680, URZ ;  /* 0x000006803e047890 */ /* 0x000fe6000ff1e0ff */
[----:B------:R-:W-:Y:S01]  /*6c80*/  R2UR UR48, R72 ;  /* 0x00000000483072ca */ /* 0x000fe200000e0000 */
[----:B------:R-:W-:Y:S11]  /*6c90*/  UIADD3.X UR5, UPT, UPT, URZ, UR63, URZ, UP0, !UPT ;  /* 0x0000003fff057290 */ /* 0x000ff600087fe4ff */
[----:B------:R-:W-:Y:S01]  /*6ca0*/  @!UPT UIADD3 URZ, UPT, UPT, URZ, URZ, URZ ;  /* 0x000000fffffff290 */ /* 0x000fe2000fffe0ff */
[----:B------:R2:W-:Y:S01]  /*6cb0*/  UTMASTG.3D [UR48], [UR4] ;  /* 0x00000030040073b5 */ /* 0x0005e20008010000 */
[----:B------:R0:W-:Y:S01]  /*6cc0*/  UTMACMDFLUSH ;  /* 0x00000000000079b7 */ /* 0x0001e20000000000 */
[----:B--2---:R-:W-:Y:S04]  /*6cd0*/  DEPBAR.LE SB0, 0x1 ;  /* 0x000080400000791a */ /* 0x004fe80000000000 */
.L_x_111:
[----:B------:R-:W-:Y:S05]  /*6ce0*/  BSYNC.RECONVERGENT B0 ;  /* 0x0000000000007941 */ /* 0x000fea0003800200 */
.L_x_110:
[----:B------:R-:W-:Y:S01]  /*6cf0*/  BAR.SYNC.DEFER_BLOCKING 0x1, 0x80 ;  /* 0x0042000000007b1d */ /* 0x000fe20000010000 */
[----:B------:R-:W-:Y:S01]  /*6d00*/  ISETP.NE.AND P1, PT, R81, RZ, PT ;  /* 0x000000ff5100720c */ /* 0x000fe20003f25270 */
[----:B------:R-:W-:Y:S01]  /*6d10*/  UISETP.NE.AND UP0, UPT, UR47, URZ, UPT ;  /* 0x000000ff2f00728c */ /* 0x000fe2000bf05270 */
[----:B------:R-:W-:Y:S11]  /*6d20*/  LEA R3, R89, UR44, 0x3 ;  /* 0x0000002c59037c11 */ /* 0x000ff6000f8e18ff */
[----:B------:R-:W-:Y:S01]  /*6d30*/  @P1 SHF.L.U32 R4, R77, 0x1f, RZ ;  /* 0x0000001f4d041819 */ /* 0x000fe200000006ff */
[----:B------:R-:W-:Y:S06]  /*6d40*/  BRA.U !UP0, `(.L_x_112) ;  /* 0x0000000108247547 */ /* 0x000fec000b800000 */
[----:B------:R-:W2:Y:S01]  /*6d50*/  S2R R0, SR_CgaCtaId ;  /* 0x0000000000007919 */ /* 0x000ea20000008800 */
[----:B------:R-:W-:Y:S01]  /*6d60*/  IMAD.U32 R2, RZ, RZ, UR46 ;  /* 0x0000002eff027e24 */ /* 0x000fe2000f8e00ff */
[----:B------:R-:W-:Y:S04]  /*6d70*/  UIADD3 UR4, UPT, UPT, UR46, 0x1, URZ ;  /* 0x000000012e047890 */ /* 0x000fe8000fffe0ff */
[----:B------:R-:W-:Y:S01]  /*6d80*/  @P1 LEA R2, R2, UR44, 0x3 ;  /* 0x0000002c02021c11 */ /* 0x000fe2000f8e18ff */
[----:B------:R-:W-:Y:S04]  /*6d90*/  UISETP.NE.AND UP0, UPT, UR4, 0x4, UPT ;  /* 0x000000040400788c */ /* 0x000fe8000bf05270 */
[----:B------:R-:W-:Y:S01]  /*6da0*/  @P1 VIADD R5, R2, 0xa0 ;  /* 0x000000a002051836 */ /* 0x000fe20000000000 */
[----:B------:R-:W-:Y:S04]  /*6db0*/  USEL UR46, UR4, URZ, UP0 ;  /* 0x000000ff042e7287 */ /* 0x000fe80008000000 */
[----:B--2---:R-:W-:Y:S04]  /*6dc0*/  @P1 PRMT R0, R0, 0x654, R5 ;  /* 0x0000065400001816 */ /* 0x004fe80000000005 */
[----:B------:R2:W-:Y:S04]  /*6dd0*/  @P1 SYNCS.ARRIVE.TRANS64.RED.A1T0 RZ, [R0+URZ], RZ ;  /* 0x000000ff00ff19a7 */ /* 0x0005e800081004ff */
.L_x_112:
[----:B------:R-:W3:Y:S01]  /*6de0*/  @P1 SYNCS.PHASECHK.TRANS64.TRYWAIT P0, [R3+URZ+0x80], R4 ;  /* 0x00008004030015a7 */ /* 0x000ee200080011ff */
[----:B------:R-:W-:Y:S01]  /*6df0*/  BSSY B1, `(.L_x_113) ;  /* 0x0000017000017945 */ /* 0x000fe20003800000 */
[----:B---3--:R-:W-:Y:S03]  /*6e00*/  @P1 SEL R91, RZ, 0x1, !P0 ;  /* 0x00000001ff5b1807 */ /* 0x008fe60004000000 */
[----:B------:R-:W-:Y:S05]  /*6e10*/  @!P1 BRA `(.L_x_114) ;  /* 0x0000000000509947 */ /* 0x000fea0003800000 */
[----:B------:R-:W-:Y:S01]  /*6e20*/  ISETP.NE.AND P1, PT, R92, RZ, PT ;  /* 0x000000ff5c00720c */ /* 0x000fe20003f25270 */
[----:B------:R-:W-:Y:S01]  /*6e30*/  BSSY B0, `(.L_x_115) ;  /* 0x000000a000007945 */ /* 0x000fe20003800000 */
[----:B------:R-:W-:Y:S11]  /*6e40*/  ISETP.NE.AND P0, PT, R91, RZ, PT ;  /* 0x000000ff5b00720c */ /* 0x000ff60003f05270 */
[----:B------:R-:W-:Y:S04]  /*6e50*/  @P1 IMAD R4, R89, 0x2000, R90 ;  /* 0x0000200059041824 */ /* 0x000fe800078e025a */
[----:B------:R-:W-:Y:S04]  /*6e60*/  @P1 VIADD R7, R4, UR44 ;  /* 0x0000002c04071c36 */ /* 0x000fe80008000000 */
[----:B------:R-:W-:Y:S01]  /*6e70*/  @P1 IMAD.IADD R2, R78, 0x1, R7 ;  /* 0x000000014e021824 */ /* 0x000fe200078e0207 */
[----:B------:R-:W-:Y:S01]  /*6e80*/  @P1 IADD3 R5, PT, PT, R88, R7, RZ ;  /* 0x0000000758051210 */ /* 0x000fe20007ffe0ff */
[----:B------:R-:W-:Y:S06]  /*6e90*/  @P0 BRA `(.L_x_116) ;  /* 0x00000000000c0947 */ /* 0x000fec0003800000 */
[----:B--2---:R-:W-:Y:S04]  /*6ea0*/  SHF.L.U32 R0, R77, 0x1f, RZ ;  /* 0x0000001f4d007819 */ /* 0x004fe800000006ff */
[----:B------:R-:W2:Y:S02]  /*6eb0*/  SYNCS.PHASECHK.TRANS64.TRYWAIT P0, [R3+URZ+0x80], R0 ;  /* 0x00008000030075a7 */ /* 0x000ea400080011ff */
[----:B--2---:R-:W-:Y:S05]  /*6ec0*/  @!P0 BRA `(.L_x_117) ;  /* 0x0000002400288947 */ /* 0x004fea0003800000 */
.L_x_116:
[----:B------:R-:W-:Y:S05]  /*6ed0*/  BSYNC B0 ;  /* 0x0000000000007941 */ /* 0x000fea0003800000 */
.L_x_115:
[----:B------:R-:W-:Y:S02]  /*6ee0*/  ISETP.NE.AND P0, PT, R92, RZ, PT ;  /* 0x000000ff5c00720c */ /* 0x000fe40003f05270 */
[----:B------:R-:W-:Y:S11]  /*6ef0*/  IADD3 R89, PT, PT, R89, 0x1, RZ ;  /* 0x0000000159597810 */ /* 0x000ff60007ffe0ff */
[----:B--2---:R-:W-:Y:S01]  /*6f00*/  @P0 IMAD.IADD R0, R78, 0x1, R5 ;  /* 0x000000014e000824 */ /* 0x004fe200078e0205 */
[----:B------:R-:W-:Y:S05]  /*6f10*/  @P0 WARPSYNC.ALL ;  /* 0x0000000000000948 */ /* 0x000fea0003800000 */
[----:B------:R3:W4:Y:S04]  /*6f20*/  @P0 LDSM.16.M88.4 R44, [R4+UR44+0x400] ;  /* 0x0004002c042c083b */ /* 0x0007280008000200 */
[----:B------:R3:W2:Y:S04]  /*6f30*/  @P0 LDSM.16.M88.4 R48, [R2+0x400] ;  /* 0x000400000230083b */ /* 0x0006a80000000200 */
[----:B------:R3:W1:Y:S04]  /*6f40*/  @P0 LDSM.16.M88.4 R52, [R5+0x400] ;  /* 0x000400000534083b */ /* 0x0006680000000200 */
[----:B------:R3:W1:Y:S02]  /*6f50*/  @P0 LDSM.16.M88.4 R56, [R0+0x400] ;  /* 0x000400000038083b */ /* 0x0006640000000200 */
.L_x_114:
[----:B------:R-:W-:Y:S05]  /*6f60*/  BSYNC B1 ;  /* 0x0000000000017941 */ /* 0x000fea0003800000 */
.L_x_113:
[----:B--23--:R-:W-:Y:S05]  /*6f70*/  VIADD R0, R25, 0x20 ;  /* 0x0000002019007836 */ /* 0x00cfea0000000000 */
[----:B------:R-:W-:Y:S04]  /*6f80*/  SHF.R.U32.HI R0, RZ, 0x15, R0 ;  /* 0x00000015ff007819 */ /* 0x000fe80000011600 */
[----:B------:R-:W-:Y:S11]  /*6f90*/  LOP3.LUT P0, RZ, R0, 0x3, R69, 0x48, !PT ;  /* 0x0000000300ff7812 */ /* 0x000ff60007804845 */
[----:B------:R-:W-:Y:S02]  /*6fa0*/  @!UPT UIADD3 URZ, UPT, UPT, URZ, URZ, URZ ;  /* 0x000000fffffff290 */ /* 0x000fe4000fffe0ff */
[----:B------:R-:W-:Y:S05]  /*6fb0*/  @!P0 BRA `(.L_x_118) ;  /* 0x0000000000408947 */ /* 0x000fea0003800000 */
[----:B------:R-:W2:Y:S01]  /*6fc0*/  LDCU.64 UR8, c[0x4][0x70] ;  /* 0x01000e00ff0877ac */ /* 0x000ea20008000a00 */
[----:B------:R-:W-:Y:S01]  /*6fd0*/  MOV R3, 0x0 ;  /* 0x0000000000037802 */ /* 0x000fe20000000f00 */
[----:B------:R-:W-:Y:S02]  /*6fe0*/  HFMA2 R12, -RZ, RZ, 0, 5.9604644775390625e-08 ;  /* 0x00000001ff0c7431 */ /* 0x000fe400000001ff */
[----:B------:R-:W-:Y:S02]  /*6ff0*/  IMAD.MOV.U32 R8, RZ, RZ, 0x192 ;  /* 0x00000192ff087424 */ /* 0x000fe400078e00ff */
[----:B------:R-:W-:Y:S01]  /*7000*/  IMAD.MOV.U32 R13, RZ, RZ, RZ ;  /* 0x000000ffff0d7224 */ /* 0x000fe200078e00ff */
[----:B------:R-:W3:Y:S01]  /*7010*/  LDCU.64 UR6, c[0x4][0x78] ;  /* 0x01000f00ff0677ac */ /* 0x000ee20008000a00 */
[----:B------:R-:W1:Y:S01]  /*7020*/  LDC.64 R2, c[0x4][R3] ;  /* 0x0100000003027b82 */ /* 0x000e620000000a00 */
[----:B------:R-:W5:Y:S01]  /*7030*/  LDCU.64 UR4, c[0x4][0x10] ;  /* 0x01000200ff0477ac */ /* 0x000f620008000a00 */
[----:B--2---:R-:W-:Y:S01]  /*7040*/  MOV R5, UR9 ;  /* 0x0000000900057c02 */ /* 0x004fe20008000f00 */
[----:B------:R-:W-:Y:S01]  /*7050*/  IMAD.U32 R4, RZ, RZ, UR8 ;  /* 0x00000008ff047e24 */ /* 0x000fe2000f8e00ff */
[----:B---3--:R-:W-:Y:S01]  /*7060*/  MOV R7, UR7 ;  /* 0x0000000700077c02 */ /* 0x008fe20008000f00 */
[----:B------:R-:W-:Y:S01]  /*7070*/  IMAD.U32 R6, RZ, RZ, UR6 ;  /* 0x00000006ff067e24 */ /* 0x000fe2000f8e00ff */
[----:B-----5:R-:W-:Y:S01]  /*7080*/  MOV R11, UR5 ;  /* 0x00000005000b7c02 */ /* 0x020fe20008000f00 */
[----:B------:R-:W-:Y:S02]  /*7090*/  IMAD.U32 R10, RZ, RZ, UR4 ;  /* 0x00000004ff0a7e24 */ /* 0x000fe4000f8e00ff */
[----:B------:R-:W-:Y:S07]  /*70a0*/  LEPC R20, `(.L_x_118) ;  /* 0x000000001014794e */ /* 0x000fee0000000000 */
[----:B-1--4-:R-:W-:Y:S05]  /*70b0*/  CALL.ABS.NOINC R2 ;  /* 0x0000000002007343 */ /* 0x012fea0003c00000 */
.L_x_118:
[----:B------:R-:W2:Y:S01]  /*70c0*/  S2R R87, SR_CgaCtaId ;  /* 0x0000000000577919 */ /* 0x000ea20000008800 */
[----:B------:R-:W-:Y:S05]  /*70d0*/  WARPSYNC.ALL ;  /* 0x0000000000007948 */ /* 0x000fea0003800000 */
[----:B------:R-:W-:Y:S01]  /*70e0*/  R2UR UR4, R25 ;  /* 0x00000000190472ca */ /* 0x000fe200000e0000 */
[----:B------:R-:W-:Y:S01]  /*70f0*/  BSSY.RECONVERGENT B0, `(.L_x_119) ;  /* 0x000003f000007945 */ /* 0x000fe20003800200 */
[----:B------:R-:W-:Y:S02]  /*7100*/  ISETP.NE.AND P6, PT, R81, RZ, PT ;  /* 0x000000ff5100720c */ /* 0x000fe40003fc5270 */
[----:B------:R-:W-:Y:S02]  /*7110*/  ISETP.NE.AND P0, PT, R80, RZ, PT ;  /* 0x000000ff5000720c */ /* 0x000fe40003f05270 */
[----:B------:R-:W-:Y:S02]  /*7120*/  MOV R20, UR46 ;  /* 0x0000002e00147c02 */ /* 0x000fe40008000f00 */
[----:B------:R-:W-:Y:S05]  /*7130*/  LEA R21, R89, UR44, 0x3 ;  /* 0x0000002c59157c11 */ /* 0x000fea000f8e18ff */
[----:B------:R-:W3:Y:S02]  /*7140*/  LDTM.16dp128bit.x8 R4, tmem[UR4+0x20] ;  /* 0x00002004000479ee */ /* 0x000ee40008180000 */
[----:B------:R-:W-:Y:S02]  /*7150*/  @P6 LEA R20, R20, UR44, 0x3 ;  /* 0x0000002c14146c11 */ /* 0x000fe4000f8e18ff */
[----:B------:R-:W-:Y:S02]  /*7160*/  @P6 SHF.L.U32 R93, R77, 0x1f, RZ ;  /* 0x0000001f4d5d6819 */ /* 0x000fe400000006ff */
[----:B------:R-:W-:Y:S01]  /*7170*/  @P6 IADD3 R20, PT, PT, R20, 0xa0, RZ ;  /* 0x000000a014146810 */ /* 0x000fe20007ffe0ff */
[C---:B---3--:R-:W-:Y:S01]  /*7180*/  FMUL R3, R24.reuse, R4 ;  /* 0x0000000418037220 */ /* 0x048fe20000400000 */
[C---:B------:R-:W-:Y:S01]  /*7190*/  FMUL R0, R24.reuse, R5 ;  /* 0x0000000518007220 */ /* 0x040fe20000400000 */
[C---:B------:R-:W-:Y:S01]  /*71a0*/  FMUL R5, R24.reuse, R6 ;  /* 0x0000000618057220 */ /* 0x040fe20000400000 */
[----:B------:R-:W-:Y:S01]  /*71b0*/  FMUL R2, R24, R7 ;  /* 0x0000000718027220 */ /* 0x000fe20000400000 */
[----:B-1--4-:R-:W-:Y:S01]  /*71c0*/  FFMA R28, R26, R44, R3 ;  /* 0x0000002c1a1c7223 */ /* 0x012fe20000000003 */
        /* <DEDUP_REMOVED lines=28> */
[----:B------:R1:W-:Y:S01]  /*7390*/  STSM.16.M88.4 [R83+0x2000], R36 ;  /* 0x0020002453007844 */ /* 0x0003e20000000200 */
[----:B------:R-:W-:Y:S01]  /*73a0*/  FFMA R43, R26, R59, R2 ;  /* 0x0000003b1a2b7223 */ /* 0x000fe20000000002 */
[----:B--2---:R-:W-:Y:S04]  /*73b0*/  @P6 PRMT R20, R87, 0x654, R20 ;  /* 0x0000065457146816 */ /* 0x004fe80000000014 */
[----:B------:R1:W-:Y:S01]  /*73c0*/  STSM.16.M88.4 [R85+0x2000], R40 ;  /* 0x0020002855007844 */ /* 0x0003e20000000200 */
        /* <DEDUP_REMOVED lines=8> */
[----:B------:R-:W-:Y:S02]  /*7450*/  UIADD3 UR4, UP0, UPT, UR62, 0x680, URZ ;  /* 0x000006803e047890 */ /* 0x000fe4000ff1e0ff */
[----:B------:R-:W-:Y:S02]  /*7460*/  UIADD3 UR9, UPT, UPT, UR49, 0x20, URZ ;  /* 0x0000002031097890 */ /* 0x000fe4000fffe0ff */
[----:B------:R-:W-:Y:S02]  /*7470*/  UIADD3 UR8, UPT, UPT, UR44, 0x2400, URZ ;  /* 0x000024002c087890 */ /* 0x000fe4000fffe0ff */
[----:B------:R-:W-:Y:S01]  /*7480*/  UIADD3.X UR5, UPT, UPT, URZ, UR63, URZ, UP0, !UPT ;  /* 0x0000003fff057290 */ /* 0x000fe200087fe4ff */
[----:B------:R-:W-:Y:S01]  /*7490*/  UMOV UR10, UR50 ;  /* 0x00000032000a7c82 */ /* 0x000fe20008000000 */
[----:B------:R-:W-:Y:S07]  /*74a0*/  UMOV UR11, UR36 ;  /* 0x00000024000b7c82 */ /* 0x000fee0008000000 */
[----:B------:R2:W-:Y:S01]  /*74b0*/  UTMASTG.3D [UR8], [UR4] ;  /* 0x00000008040073b5 */ /* 0x0005e20008010000 */
[----:B------:R0:W-:Y:S01]  /*74c0*/  UTMACMDFLUSH ;  /* 0x00000000000079b7 */ /* 0x0001e20000000000 */
[----:B--2---:R-:W-:Y:S04]  /*74d0*/  DEPBAR.LE SB0, 0x1 ;  /* 0x000080400000791a */ /* 0x004fe80000000000 */
.L_x_120:
[----:B------:R-:W-:Y:S05]  /*74e0*/  BSYNC.RECONVERGENT B0 ;  /* 0x0000000000007941 */ /* 0x000fea0003800200 */
.L_x_119:
[----:B------:R-:W-:Y:S01]  /*74f0*/  BAR.SYNC.DEFER_BLOCKING 0x1, 0x80 ;  /* 0x0042000000007b1d */ /* 0x000fe20000010000 */
[----:B------:R-:W-:Y:S04]  /*7500*/  UIADD3 UR4, UPT, UPT, UR46, 0x1, URZ ;  /* 0x000000012e047890 */ /* 0x000fe8000fffe0ff */
[----:B------:R-:W-:Y:S04]  /*7510*/  UISETP.NE.AND UP0, UPT, UR4, 0x4, UPT ;  /* 0x000000040400788c */ /* 0x000fe8000bf05270 */
[----:B------:R-:W-:Y:S01]  /*7520*/  USEL UR45, UR4, URZ, UP0 ;  /* 0x000000ff042d7287 */ /* 0x000fe20008000000 */
[----:B------:R2:W-:Y:S01]  /*7530*/  @P6 SYNCS.ARRIVE.TRANS64.RED.A1T0 RZ, [R20+URZ], RZ ;  /* 0x000000ff14ff69a7 */ /* 0x0005e200081004ff */
[----:B------:R-:W-:Y:S01]  /*7540*/  BSSY B1, `(.L_x_121) ;  /* 0x0000018000017945 */ /* 0x000fe20003800000 */
[----:B------:R-:W3:Y:S02]  /*7550*/  @P6 SYNCS.PHASECHK.TRANS64.TRYWAIT P0, [R21+URZ+0x80], R93 ;  /* 0x0000805d150065a7 */ /* 0x000ee400080011ff */
[----:B---3--:R-:W-:Y:S01]  /*7560*/  @P6 SEL R91, RZ, 0x1, !P0 ;  /* 0x00000001ff5b6807 */ /* 0x008fe20004000000 */
[----:B--2---:R-:W-:Y:S06]  /*7570*/  @!P6 BRA `(.L_x_122) ;  /* 0x000000000050e947 */ /* 0x004fec0003800000 */
        /* <DEDUP_REMOVED lines=8> */
[----:B------:R-:W-:Y:S04]  /*7600*/  SHF.L.U32 R4, R77, 0x1f, RZ ;  /* 0x0000001f4d047819 */ /* 0x000fe800000006ff */
[----:B------:R-:W2:Y:S02]  /*7610*/  SYNCS.PHASECHK.TRANS64.TRYWAIT P0, [R21+URZ+0x80], R4 ;  /* 0x00008004150075a7 */ /* 0x000ea400080011ff */
[----:B--2---:R-:W-:Y:S05]  /*7620*/  @!P0 BRA `(.L_x_125) ;  /* 0x0000001c00648947 */ /* 0x004fea0003800000 */
.L_x_124:
[----:B------:R-:W-:Y:S05]  /*7630*/  BSYNC B0 ;  /* 0x0000000000007941 */ /* 0x000fea0003800000 */
.L_x_123:
[----:B------:R-:W-:Y:S02]  /*7640*/  ISETP.NE.AND P0, PT, R92, RZ, PT ;  /* 0x000000ff5c00720c */ /* 0x000fe40003f05270 */
[----:B------:R-:W-:Y:S11]  /*7650*/  IADD3 R89, PT, PT, R89, 0x1, RZ ;  /* 0x0000000159597810 */ /* 0x000ff60007ffe0ff */
[----:B--2---:R-:W-:Y:S01]  /*7660*/  @P0 IMAD.IADD R4, R78, 0x1, R3 ;  /* 0x000000014e040824 */ /* 0x004fe200078e0203 */
[----:B------:R-:W-:Y:S05]  /*7670*/  @P0 WARPSYNC.ALL ;  /* 0x0000000000000948 */ /* 0x000fea0003800000 */
[----:B------:R2:W3:Y:S04]  /*7680*/  @P0 LDSM.16.M88.4 R44, [R2+UR44+0x400] ;  /* 0x0004002c022c083b */ /* 0x0004e80008000200 */
[----:B------:R2:W4:Y:S04]  /*7690*/  @P0 LDSM.16.M88.4 R48, [R0+0x400] ;  /* 0x000400000030083b */ /* 0x0005280000000200 */
[----:B------:R2:W1:Y:S04]  /*76a0*/  @P0 LDSM.16.M88.4 R52, [R3+0x400] ;  /* 0x000400000334083b */ /* 0x0004680000000200 */
[----:B------:R2:W1:Y:S02]  /*76b0*/  @P0 LDSM.16.M88.4 R56, [R4+0x400] ;  /* 0x000400000438083b */ /* 0x0004640000000200 */
.L_x_122:
[----:B------:R-:W-:Y:S05]  /*76c0*/  BSYNC B1 ;  /* 0x0000000000017941 */ /* 0x000fea0003800000 */
.L_x_121:
[----:B--2---:R-:W-:Y:S05]  /*76d0*/  VIADD R0, R25, 0x40 ;  /* 0x0000004019007836 */ /* 0x004fea0000000000 */
        /* <DEDUP_REMOVED lines=9> */
[----:B------:R-:W5:Y:S01]  /*7770*/  LDCU.64 UR6, c[0x4][0x78] ;  /* 0x01000f00ff0677ac */ /* 0x000f620008000a00 */
[----:B------:R-:W1:Y:S01]  /*7780*/  LDC.64 R2, c[0x4][R3] ;  /* 0x0100000003027b82 */ /* 0x000e620000000a00 */
[----:B------:R-:W3:Y:S01]  /*7790*/  LDCU.64 UR4, c[0x4][0x10] ;  /* 0x01000200ff0477ac */ /* 0x000ee20008000a00 */
[----:B--2---:R-:W-:Y:S01]  /*77a0*/  MOV R5, UR9 ;  /* 0x0000000900057c02 */ /* 0x004fe20008000f00 */
[----:B------:R-:W-:Y:S01]  /*77b0*/  IMAD.U32 R4, RZ, RZ, UR8 ;  /* 0x00000008ff047e24 */ /* 0x000fe2000f8e00ff */
[----:B-----5:R-:W-:Y:S01]  /*77c0*/  MOV R7, UR7 ;  /* 0x0000000700077c02 */ /* 0x020fe20008000f00 */
[----:B------:R-:W-:Y:S01]  /*77d0*/  IMAD.U32 R6, RZ, RZ, UR6 ;  /* 0x00000006ff067e24 */ /* 0x000fe2000f8e00ff */
[----:B---3--:R-:W-:Y:S01]  /*77e0*/  MOV R11, UR5 ;  /* 0x00000005000b7c02 */ /* 0x008fe20008000f00 */
[----:B------:R-:W-:Y:S02]  /*77f0*/  IMAD.U32 R10, RZ, RZ, UR4 ;  /* 0x00000004ff0a7e24 */ /* 0x000fe4000f8e00ff */
[----:B------:R-:W-:Y:S07]  /*7800*/  LEPC R20, `(.L_x_126) ;  /* 0x000000001014794e */ /* 0x000fee0000000000 */
[----:B-1--4-:R-:W-:Y:S05]  /*7810*/  CALL.ABS.NOINC R2 ;  /* 0x0000000002007343 */ /* 0x012fea0003c00000 */
.L_x_126:
[----:B------:R-:W-:Y:S05]  /*7820*/  WARPSYNC.ALL ;  /* 0x0000000000007948 */ /* 0x000fea0003800000 */
[----:B------:R-:W-:Y:S01]  /*7830*/  R2UR UR4, R25 ;  /* 0x00000000190472ca */ /* 0x000fe200000e0000 */
[----:B------:R-:W-:Y:S01]  /*7840*/  BSSY.RECONVERGENT B0, `(.L_x_127) ;  /* 0x000003f000007945 */ /* 0x000fe20003800200 */
[----:B------:R-:W-:Y:S02]  /*7850*/  ISETP.NE.AND P6, PT, R81, RZ, PT ;  /* 0x000000ff5100720c */ /* 0x000fe40003fc5270 */
[----:B------:R-:W-:Y:S02]  /*7860*/  ISETP.NE.AND P0, PT, R80, RZ, PT ;  /* 0x000000ff5000720c */ /* 0x000fe40003f05270 */
[----:B------:R-:W-:Y:S02]  /*7870*/  MOV R20, UR45 ;  /* 0x0000002d00147c02 */ /* 0x000fe40008000f00 */
[----:B------:R-:W-:Y:S05]  /*7880*/  LEA R93, R89, UR44, 0x3 ;  /* 0x0000002c595d7c11 */ /* 0x000fea000f8e18ff */
[----:B------:R-:W2:Y:S02]  /*7890*/  LDTM.16dp128bit.x8 R4, tmem[UR4+0x40] ;  /* 0x00004004000479ee */ /* 0x000ea40008180000 */
[----:B------:R-:W-:Y:S02]  /*78a0*/  @P6 LEA R20, R20, UR44, 0x3 ;  /* 0x0000002c14146c11 */ /* 0x000fe4000f8e18ff */
[----:B------:R-:W-:Y:S02]  /*78b0*/  @P6 SHF.L.U32 R21, R77, 0x1f, RZ ;  /* 0x0000001f4d156819 */ /* 0x000fe400000006ff */
[----:B------:R-:W-:Y:S04]  /*78c0*/  @P6 IADD3 R20, PT, PT, R20, 0xa0, RZ ;  /* 0x000000a014146810 */ /* 0x000fe80007ffe0ff */
[----:B------:R-:W-:Y:S01]  /*78d0*/  @P6 PRMT R20, R87, 0x654, R20 ;  /* 0x0000065457146816 */ /* 0x000fe20000000014 */
[C---:B--2---:R-:W-:Y:S01]  /*78e0*/  FMUL R3, R24.reuse, R4 ;  /* 0x0000000418037220 */ /* 0x044fe20000400000 */
[C---:B------:R-:W-:Y:S01]  /*78f0*/  FMUL R0, R24.reuse, R5 ;  /* 0x0000000518007220 */ /* 0x040fe20000400000 */
[C---:B------:R-:W-:Y:S01]  /*7900*/  FMUL R5, R24.reuse, R6 ;  /* 0x0000000618057220 */ /* 0x040fe20000400000 */
[----:B------:R-:W-:Y:S01]  /*7910*/  FMUL R2, R24, R7 ;  /* 0x0000000718027220 */ /* 0x000fe20000400000 */
[----:B-1-3--:R-:W-:Y:S01]  /*7920*/  FFMA R28, R26, R44, R3 ;  /* 0x0000002c1a1c7223 */ /* 0x00afe20000000003 */
[----:B------:R-:W-:Y:S01]  /*7930*/  FMUL R7, R24, R8 ;  /* 0x0000000818077220 */ /* 0x000fe20000400000 */
[----:B------:R-:W-:Y:S01]  /*7940*/  FFMA R29, R26, R45, R0 ;  /* 0x0000002d1a1d7223 */ /* 0x000fe20000000000 */
[----:B------:R-:W-:Y:S01]  /*7950*/  FMUL R4, R24, R9 ;  /* 0x0000000918047220 */ /* 0x000fe20000400000 */
[----:B------:R-:W-:Y:S01]  /*7960*/  FFMA R30, R26, R46, R5 ;  /* 0x0000002e1a1e7223 */ /* 0x000fe20000000005 */
[----:B------:R-:W-:Y:S01]  /*7970*/  FMUL R9, R24, R10 ;  /* 0x0000000a18097220 */ /* 0x000fe20000400000 */
[----:B------:R-:W-:Y:S01]  /*7980*/  FFMA R31, R26, R47, R2 ;  /* 0x0000002f1a1f7223 */ /* 0x000fe20000000002 */
[----:B------:R-:W-:Y:S01]  /*7990*/  FMUL R6, R24, R11 ;  /* 0x0000000b18067220 */ /* 0x000fe20000400000 */
[----:B----4-:R-:W-:Y:S01]  /*79a0*/  FFMA R32, R26, R48, R7 ;  /* 0x000000301a207223 */ /* 0x010fe20000000007 */
        /* <DEDUP_REMOVED lines=21> */
[----:B------:R-:W-:Y:S05]  /*7b00*/  FFMA R43, R26, R59, R2 ;  /* 0x0000003b1a2b7223 */ /* 0x000fea0000000002 */
        /* <DEDUP_REMOVED lines=18> */
.L_x_128:
[----:B------:R-:W-:Y:S05]  /*7c30*/  BSYNC.RECONVERGENT B0 ;  /* 0x0000000000007941 */ /* 0x000fea0003800200 */
.L_x_127:
        /* <DEDUP_REMOVED lines=20> */
.L_x_132:
[----:B------:R-:W-:Y:S05]  /*7d80*/  BSYNC B0 ;  /* 0x0000000000007941 */ /* 0x000fea0003800000 */
.L_x_131:
[----:B------:R-:W-:Y:S11]  /*7d90*/  ISETP.NE.AND P0, PT, R92, RZ, PT ;  /* 0x000000ff5c00720c */ /* 0x000ff60003f05270 */
[----:B------:R-:W-:Y:S02]  /*7da0*/  @!UPT UIADD3 URZ, UPT, UPT, URZ, URZ, URZ ;  /* 0x000000fffffff290 */ /* 0x000fe4000fffe0ff */
[----:B--2---:R-:W-:Y:S01]  /*7db0*/  @P0 IADD3 R0, PT, PT, R78, R3, RZ ;  /* 0x000000034e000210 */ /* 0x004fe20007ffe0ff */
[----:B------:R-:W-:Y:S05]  /*7dc0*/  @P0 WARPSYNC.ALL ;  /* 0x0000000000000948 */ /* 0x000fea0003800000 */
[----:B------:R2:W3:Y:S04]  /*7dd0*/  @P0 LDSM.16.M88.4 R44, [R89+UR44+0x400] ;  /* 0x0004002c592c083b */ /* 0x0004e80008000200 */
[----:B------:R2:W4:Y:S04]  /*7de0*/  @P0 LDSM.16.M88.4 R48, [R2+0x400] ;  /* 0x000400000230083b */ /* 0x0005280000000200 */
[----:B------:R2:W1:Y:S04]  /*7df0*/  @P0 LDSM.16.M88.4 R52, [R3+0x400] ;  /* 0x000400000334083b */ /* 0x0004680000000200 */
[----:B------:R2:W1:Y:S02]  /*7e00*/  @P0 LDSM.16.M88.4 R56, [R0+0x400] ;  /* 0x000400000038083b */ /* 0x0004640000000200 */
.L_x_130:
[----:B------:R-:W-:Y:S05]  /*7e10*/  BSYNC B1 ;  /* 0x0000000000017941 */ /* 0x000fea0003800000 */
.L_x_129:
        /* <DEDUP_REMOVED lines=21> */
.L_x_134:
[----:B------:R-:W-:Y:S01]  /*7f70*/  ISETP.NE.AND P0, PT, R80, RZ, PT ;  /* 0x000000ff5000720c */ /* 0x000fe20003f05270 */
[----:B------:R-:W-:Y:S05]  /*7f80*/  WARPSYNC.ALL ;  /* 0x0000000000007948 */ /* 0x000fea0003800000 */
[----:B------:R-:W-:Y:S01]  /*7f90*/  R2UR UR4, R25 ;  /* 0x00000000190472ca */ /* 0x000fe200000e0000 */
[----:B------:R-:W2:Y:S01]  /*7fa0*/  S2UR UR5, SR_CgaCtaId ;  /* 0x00000000000579c3 */ /* 0x000ea20000008800 */
[----:B------:R-:W-:Y:S11]  /*7fb0*/  BSSY.RECONVERGENT B0, `(.L_x_135) ;  /* 0x000003d000007945 */ /* 0x000ff60003800200 */
[----:B------:R-:W5:Y:S01]  /*7fc0*/  LDTM.16dp128bit.x8 R4, tmem[UR4+0x60] ;  /* 0x00006004000479ee */ /* 0x000f620008180000 */
[----:B------:R-:W-:Y:S01]  /*7fd0*/  R2UR UR4, R86 ;  /* 0x00000000560472ca */ /* 0x000fe200000e0000 */
[----:B------:R-:W-:Y:S11]  /*7fe0*/  NOP ;  /* 0x0000000000007918 */ /* 0x000ff60000000000 */
[----:B------:R-:W-:Y:S01]  /*7ff0*/  @!UPT UIADD3 URZ, UPT, UPT, URZ, URZ, URZ ;  /* 0x000000fffffff290 */ /* 0x000fe2000fffe0ff */
[----:B------:R-:W-:Y:S01]  /*8000*/  UIADD3 UR4, UPT, UPT, UR4, 0x110, URZ ;  /* 0x0000011004047890 */ /* 0x000fe2000fffe0ff */
[C---:B-----5:R-:W-:Y:S03]  /*8010*/  FMUL R3, R24.reuse, R4 ;  /* 0x0000000418037220 */ /* 0x060fe60000400000 */
[----:B--2---:R-:W-:Y:S01]  /*8020*/  UPRMT UR4, UR5, 0x654, UR4 ;  /* 0x0000065405047896 */ /* 0x004fe20008000004 */
[C---:B------:R-:W-:Y:S01]  /*8030*/  FMUL R0, R24.reuse, R5 ;  /* 0x0000000518007220 */ /* 0x040fe20000400000 */
[----:B------:R-:W-:Y:S01]  /*8040*/  FMUL R5, R24, R6 ;  /* 0x0000000618057220 */ /* 0x000fe20000400000 */
[----:B-1-3--:R-:W-:Y:S01]  /*8050*/  FFMA R28, R26, R44, R3 ;  /* 0x0000002c1a1c7223 */ /* 0x00afe20000000003 */
        /* <DEDUP_REMOVED lines=11> */
[----:B------:R-:W-:Y:S01]  /*8110*/  FMUL R8, R24, R13 ;  /* 0x0000000d18087220 */ /* 0x000fe20000400000 */
[----:B------:R-:W-:Y:S01]  /*8120*/  FFMA R34, R26, R50, R9 ;  /* 0x000000321a227223 */ /* 0x000fe20000000009 */
[----:B------:R-:W-:Y:S01]  /*8130*/  FMUL R13, R24, R14 ;  /* 0x0000000e180d7220 */ /* 0x000fe20000400000 */
[----:B------:R-:W-:Y:S01]  /*8140*/  FFMA R35, R26, R51, R6 ;  /* 0x000000331a237223 */ /* 0x000fe20000000006 */
[----:B------:R-:W-:Y:S01]  /*8150*/  FMUL R10, R24, R15 ;  /* 0x0000000f180a7220 */ /* 0x000fe20000400000 */
[----:B------:R-:W-:Y:S01]  /*8160*/  SYNCS.ARRIVE.TRANS64.RED.A1T0 RZ, [UR4], RZ ;  /* 0x000000ffffff79a7 */ /* 0x000fe20008100404 */
[----:B------:R1:W-:Y:S01]  /*8170*/  STSM.16.M88.4 [R84+0x6400], R28 ;  /* 0x0064001c54007844 */ /* 0x0003e20000000200 */
        /* <DEDUP_REMOVED lines=32> */
.L_x_136:
[----:B------:R-:W-:Y:S05]  /*8380*/  BSYNC.RECONVERGENT B0 ;  /* 0x0000000000007941 */ /* 0x000fea0003800200 */
.L_x_135:
[----:B------:R-:W-:Y:S01]  /*8390*/  BAR.SYNC.DEFER_BLOCKING 0x1, 0x80 ;  /* 0x0042000000007b1d */ /* 0x000fe20000010000 */
[----:B------:R-:W-:Y:S01]  /*83a0*/  UISETP.NE.AND UP0, UPT, UR47, -0x4, UPT ;  /* 0xfffffffc2f00788c */ /* 0x000fe2000bf05270 */
[----:B------:R-:W-:Y:S08]  /*83b0*/  IADD3 R0, PT, PT, R22, 0x1, RZ ;  /* 0x0000000116007810 */ /* 0x000ff00007ffe0ff */
[----:B------:R-:W-:Y:S05]  /*83c0*/  BRA.U !UP0, `(.L_x_137) ;  /* 0x0000000108247547 */ /* 0x000fea000b800000 */
[----:B------:R-:W-:Y:S01]  /*83d0*/  ISETP.NE.AND P0, PT, R81, RZ, PT ;  /* 0x000000ff5100720c */ /* 0x000fe20003f05270 */
[----:B------:R-:W-:Y:S01]  /*83e0*/  IMAD.U32 R2, RZ, RZ, UR46 ;  /* 0x0000002eff027e24 */ /* 0x000fe2000f8e00ff */
[----:B------:R-:W-:Y:S04]  /*83f0*/  UIADD3 UR4, UPT, UPT, UR46, 0x1, URZ ;  /* 0x000000012e047890 */ /* 0x000fe8000fffe0ff */
[----:B------:R-:W-:Y:S04]  /*8400*/  UISETP.NE.AND UP0, UPT, UR4, 0x4, UPT ;  /* 0x000000040400788c */ /* 0x000fe8000bf05270 */
[----:B------:R-:W-:Y:S03]  /*8410*/  USEL UR46, UR4, URZ, UP0 ;  /* 0x000000ff042e7287 */ /* 0x000fe60008000000 */
[----:B------:R-:W-:Y:S05]  /*8420*/  @P0 LEA R2, R2, UR44, 0x3 ;  /* 0x0000002c02020c11 */ /* 0x000fea000f8e18ff */
[----:B------:R-:W-:Y:S05]  /*8430*/  @P0 VIADD R2, R2, 0xa0 ;  /* 0x000000a002020836 */ /* 0x000fea0000000000 */
[----:B------:R-:W-:Y:S04]  /*8440*/  @P0 PRMT R2, R87, 0x654, R2 ;  /* 0x0000065457020816 */ /* 0x000fe80000000002 */
[----:B------:R2:W-:Y:S03]  /*8450*/  @P0 SYNCS.ARRIVE.TRANS64.RED.A1T0 RZ, [R2+URZ], RZ ;  /* 0x000000ff02ff09a7 */ /* 0x0005e600081004ff */
.L_x_137:
[----:B------:R-:W-:Y:S01]  /*8460*/  R2UR UR5, R70 ;  /* 0x00000000460572ca */ /* 0x000fe200000e0000 */
[----:B------:R-:W-:Y:S01]  /*8470*/  UISETP.NE.AND UP0, UPT, UR61, URZ, UPT ;  /* 0x000000ff3d00728c */ /* 0x000fe2000bf05270 */
[----:B------:R-:W-:Y:S01]  /*8480*/  R2UR UR4, R71 ;  /* 0x00000000470472ca */ /* 0x000fe200000e0000 */
[----:B------:R-:W-:Y:S01]  /*8490*/  UIADD3 UR47, UPT, UPT, UR47, 0x4, URZ ;  /* 0x000000042f2f7890 */ /* 0x000fe2000fffe0ff */
[----:B------:R-:W-:Y:S01]  /*84a0*/  ISETP.NE.AND P0, PT, R74, 0x2, PT ;  /* 0x000000024a00780c */ /* 0x000fe20003f05270 */
[----:B------:R-:W-:Y:S01]  /*84b0*/  UMOV UR36, UR60 ;  /* 0x0000003c00247c82 */ /* 0x000fe20008000000 */
[----:B------:R-:W-:Y:S02]  /*84c0*/  ISETP.NE.AND P1, PT, R0, 0x4, PT ;  /* 0x000000040000780c */ /* 0x000fe40003f25270 */
[----:B--2---:R-:W-:Y:S02]  /*84d0*/  SEL R2, RZ, 0x1, P0 ;  /* 0x00000001ff027807 */ /* 0x004fe40000000000 */
[----:B------:R-:W-:Y:S02]  /*84e0*/  SEL R3, RZ, 0x1, P1 ;  /* 0x00000001ff037807 */ /* 0x000fe40000800000 */
[----:B------:R-:W-:Y:S01]  /*84f0*/  LOP3.LUT R75, R75, R2, RZ, 0x3c, !PT ;  /* 0x000000024b4b7212 */ /* 0x000fe200078e3cff */
[----:B------:R-:W-:Y:S01]  /*8500*/  UIADD3 UR20, UPT, UPT, UR37, UR5, URZ ;  /* 0x0000000525147290 */ /* 0x000fe2000fffe0ff */
[----:B------:R-:W-:Y:S01]  /*8510*/  LOP3.LUT R76, R76, R3, RZ, 0x3c, !PT ;  /* 0x000000034c4c7212 */ /* 0x000fe200078e3cff */
[----:B------:R-:W-:Y:S01]  /*8520*/  UIADD3 UR16, UPT, UPT, UR38, UR4, URZ ;  /* 0x0000000426107290 */ /* 0x000fe2000fffe0ff */
[----:B------:R-:W-:Y:S02]  /*8530*/  SEL R74, R74, RZ, P0 ;  /* 0x000000ff4a4a7207 */ /* 0x000fe40000000000 */
[----:B------:R-:W-:Y:S01]  /*8540*/  SEL R22, R0, RZ, P1 ;  /* 0x000000ff00167207 */ /* 0x000fe20000800000 */
[----:B------:R-:W-:Y:S08]  /*8550*/  BRA.U UP0, `(.L_x_138) ;  /* 0xffffffd100b47547 */ /* 0x000ff0000b83ffff */
[----:B------:R-:W2:Y:S01]  /*8560*/  LDCU.64 UR4, c[0x0][0x888] ;  /* 0x00011100ff0477ac */ /* 0x000ea20008000a00 */
[----:B------:R-:W3:Y:S01]  /*8570*/  LDCU.64 UR6, c[0x0][0x890] ;  /* 0x00011200ff0677ac */ /* 0x000ee20008000a00 */
[----:B--2---:R-:W-:Y:S02]  /*8580*/  ISETP.NE.U32.AND P2, PT, RZ, UR4, PT ;  /* 0x00000004ff007c0c */ /* 0x004fe4000bf45070 */
[----:B---3--:R-:W-:Y:S02]  /*8590*/  ISETP.NE.U32.AND P1, PT, RZ, UR6, PT ;  /* 0x00000006ff007c0c */ /* 0x008fe4000bf25070 */
[----:B------:R-:W-:Y:S02]  /*85a0*/  ISETP.NE.AND.EX P2, PT, RZ, UR5, PT, P2 ;  /* 0x00000005ff007c0c */ /* 0x000fe4000bf45320 */
[----:B------:R-:W-:-:S13]  /*85b0*/  ISETP.NE.AND.EX P0, PT, RZ, UR7, PT, P1 ;  /* 0x00000007ff007c0c */ /* 0x000fda000bf05310 */
[----:B------:R-:W-:Y:S05]  /*85c0*/  @P2 BRA P0, `(.L_x_139) ;  /* 0x00000000003c2947 */ /* 0x000fea0000000000 */
[----:B------:R-:W-:-:S13]  /*85d0*/  ISETP.NE.AND.EX P1, PT, RZ, UR7, PT, P1 ;  /* 0x00000007ff007c0c */ /* 0x000fda000bf25310 */
[----:B------:R-:W-:Y:S05]  /*85e0*/  @P1 BRA `(.L_x_140) ;  /* 0x00000000000c1947 */ /* 0x000fea0003800000 */
[----:B------:R-:W-:-:S13]  /*85f0*/  FSETP.NEU.AND P0, PT, R26, RZ, PT ;  /* 0x000000ff1a00720b */ /* 0x000fda0003f0d000 */
[----:B------:R-:W-:Y:S05]  /*8600*/  @!P0 EXIT ;  /* 0x000000000000894d */ /* 0x000fea0003800000 */
[----:B------:R-:W-:Y:S05]  /*8610*/  BRA `(.L_x_139) ;  /* 0x0000000000287947 */ /* 0x000fea0003800000 */
.L_x_140:
[----:B------:R-:W-:Y:S01]  /*8620*/  ISETP.NE.AND P0, PT, R73, RZ, PT ;  /* 0x000000ff4900720c */ /* 0x000fe20003f05270 */
[----:B------:R-:W-:-:S12]  /*8630*/  BSSY.RECONVERGENT B0, `(.L_x_139) ;  /* 0x0000008000007945 */ /* 0x000fd80003800200 */
[----:B------:R-:W-:Y:S05]  /*8640*/  @P0 BRA `(.L_x_141) ;  /* 0x0000000000100947 */ /* 0x000fea0003800000 */
[----:B------:R-:W-:-:S04]  /*8650*/  ISETP.NE.U32.AND P0, PT, RZ, UR4, PT ;  /* 0x00000004ff007c0c */ /* 0x000fc8000bf05070 */
[----:B------:R-:W-:-:S13]  /*8660*/  ISETP.NE.AND.EX P0, PT, RZ, UR5, PT, P0 ;  /* 0x00000005ff007c0c */ /* 0x000fda000bf05300 */
[----:B------:R-:W-:Y:S05]  /*8670*/  @!P0 EXIT ;  /* 0x000000000000894d */ /* 0x000fea0003800000 */
[----:B------:R-:W-:Y:S05]  /*8680*/  BRA `(.L_x_142) ;  /* 0x0000000000087947 */ /* 0x000fea0003800000 */
.L_x_141:
[----:B------:R-:W-:-:S13]  /*8690*/  FSETP.NEU.AND P0, PT, R26, RZ, PT ;  /* 0x000000ff1a00720b */ /* 0x000fda0003f0d000 */
[----:B------:R-:W-:Y:S05]  /*86a0*/  @!P0 EXIT ;  /* 0x000000000000894d */ /* 0x000fea0003800000 */
.L_x_142:
[----:B------:R-:W-:Y:S05]  /*86b0*/  BSYNC.RECONVERGENT B0 ;  /* 0x0000000000007941 */ /* 0x000fea0003800200 */
.L_x_139:
[----:B------:R-:W2:Y:S01]  /*86c0*/  S2UR UR7, SR_CgaCtaId ;  /* 0x00000000000779c3 */ /* 0x000ea20000008800 */
[----:B------:R-:W-:Y:S01]  /*86d0*/  ULEA UR6, UR46, UR44, 0x3 ;  /* 0x0000002c2e067291 */ /* 0x000fe2000f8e18ff */
[----:B------:R-:W-:-:S04]  /*86e0*/  DEPBAR.LE SB0, 0x0 ;  /* 0x000080000000791a */ /* 0x000fc80000000000 */
[----:B------:R-:W-:-:S04]  /*86f0*/  UIADD3 UR6, UPT, UPT, UR6, 0xa0, URZ ;  /* 0x000000a006067890 */ /* 0x000fc8000fffe0ff */
[----:B--2---:R-:W-:-:S09]  /*8700*/  UPRMT UR6, UR7, 0x654, UR6 ;  /* 0x0000065407067896 */ /* 0x004fd20008000006 */
[----:B------:R-:W-:Y:S01]  /*8710*/  SYNCS.ARRIVE.TRANS64.RED.A1T0 RZ, [UR6], RZ ;  /* 0x000000ffffff79a7 */ /* 0x000fe20008100406 */
[----:B------:R-:W-:Y:S05]  /*8720*/  EXIT ;  /* 0x000000000000794d */ /* 0x000fea0003800000 */
.L_x_25:
[----:B-1----:R1:W3:Y:S02]  /*8730*/  SYNCS.PHASECHK.TRANS64.TRYWAIT P0, [R0+URZ+0x140], R3 ;  /* 0x00014003000075a7 */ /* 0x0022e400080011ff */
[----:B---3--:R-:W-:Y:S05]  /*8740*/  @!P0 NANOSLEEP.SYNCS 0x989680 ;  /* 0x009896800000895d */ /* 0x008fea0003900000 */
[----:B------:R-:W3:Y:S02]  /*8750*/  @!P0 SYNCS.PHASECHK.TRANS64 P0, [R0+URZ+0x140], R3 ;  /* 0x00014003000085a7 */ /* 0x000ee400080010ff */
[----:B---3--:R-:W-:Y:S05]  /*8760*/  @!P0 BRA `(.L_x_25) ;  /* 0xfffffffc00f08947 */ /* 0x008fea000383ffff */
[----:B------:R-:W-:Y:S05]  /*8770*/  BRA `(.L_x_143) ;  /* 0xffffff9400147947 */ /* 0x000fea000383ffff */
.L_x_28:
[----:B-1----:R-:W-:-:S07]  /*8780*/  MOV R0, UR33 ;  /* 0x0000002100007c02 */ /* 0x002fce0008000f00 */
.L_x_144:
[----:B-1----:R1:W3:Y:S02]  /*8790*/  SYNCS.PHASECHK.TRANS64.TRYWAIT P0, [R0+URZ+0x40], R3 ;  /* 0x00004003000075a7 */ /* 0x0022e400080011ff */
[----:B---3--:R-:W-:Y:S05]  /*87a0*/  @!P0 NANOSLEEP.SYNCS 0x989680 ;  /* 0x009896800000895d */ /* 0x008fea0003900000 */
[----:B------:R-:W3:Y:S02]  /*87b0*/  @!P0 SYNCS.PHASECHK.TRANS64 P0, [R0+URZ+0x40], R3 ;  /* 0x00004003000085a7 */ /* 0x000ee400080010ff */
[----:B---3--:R-:W-:Y:S05]  /*87c0*/  @!P0 BRA `(.L_x_144) ;  /* 0xfffffffc00f08947 */ /* 0x008fea000383ffff */
[----:B------:R-:W-:Y:S05]  /*87d0*/  BRA `(.L_x_27) ;  /* 0xffffff9400587947 */ /* 0x000fea000383ffff */
.L_x_35:
[----:B-1----:R-:W-:-:S07]  /*87e0*/  MOV R0, UR17 ;  /* 0x0000001100007c02 */ /* 0x002fce0008000f00 */
.L_x_145:
[----:B-1----:R1:W3:Y:S02]  /*87f0*/  SYNCS.PHASECHK.TRANS64.TRYWAIT P0, [R0+URZ+0x40], R3 ;  /* 0x00004003000075a7 */ /* 0x0022e400080011ff */
[----:B---3--:R-:W-:Y:S05]  /*8800*/  @!P0 NANOSLEEP.SYNCS 0x989680 ;  /* 0x009896800000895d */ /* 0x008fea0003900000 */
[----:B------:R-:W3:Y:S02]  /*8810*/  @!P0 SYNCS.PHASECHK.TRANS64 P0, [R0+URZ+0x40], R3 ;  /* 0x00004003000085a7 */ /* 0x000ee400080010ff */
[----:B---3--:R-:W-:Y:S05]  /*8820*/  @!P0 BRA `(.L_x_145) ;  /* 0xfffffffc00f08947 */ /* 0x008fea000383ffff */
[----:B------:R-:W-:Y:S05]  /*8830*/  BRA `(.L_x_34) ;  /* 0xffffff9800207947 */ /* 0x000fea000383ffff */
.L_x_40:
[----:B-1----:R1:W3:Y:S02]  /*8840*/  SYNCS.PHASECHK.TRANS64.TRYWAIT P0, [R3+URZ+0xd0], R0 ;  /* 0x0000d000030075a7 */ /* 0x0022e400080011ff */
[----:B---3--:R-:W-:Y:S05]  /*8850*/  @!P0 NANOSLEEP.SYNCS 0x989680 ;  /* 0x009896800000895d */ /* 0x008fea0003900000 */
[----:B------:R-:W3:Y:S02]  /*8860*/  @!P0 SYNCS.PHASECHK.TRANS64 P0, [R3+URZ+0xd0], R0 ;  /* 0x0000d000030085a7 */ /* 0x000ee400080010ff */
[----:B---3--:R-:W-:Y:S05]  /*8870*/  @!P0 BRA `(.L_x_40) ;  /* 0xfffffffc00f08947 */ /* 0x008fea000383ffff */
[----:B------:R-:W-:Y:S05]  /*8880*/  BRA `(.L_x_146) ;  /* 0xffffff9800c07947 */ /* 0x000fea000383ffff */
.L_x_44:
[----:B-1----:R-:W-:-:S07]  /*8890*/  MOV R0, UR4 ;  /* 0x0000000400007c02 */ /* 0x002fce0008000f00 */
.L_x_147:
[----:B-1----:R1:W3:Y:S02]  /*88a0*/  SYNCS.PHASECHK.TRANS64.TRYWAIT P0, [R0+URZ], R3 ;  /* 0x00000003000075a7 */ /* 0x0022e400080011ff */
[----:B---3--:R-:W-:Y:S05]  /*88b0*/  @!P0 NANOSLEEP.SYNCS 0x989680 ;  /* 0x009896800000895d */ /* 0x008fea0003900000 */
[----:B------:R-:W3:Y:S02]  /*88c0*/  @!P0 SYNCS.PHASECHK.TRANS64 P0, [R0+URZ], R3 ;  /* 0x00000003000085a7 */ /* 0x000ee400080010ff */
[----:B---3--:R-:W-:Y:S05]  /*88d0*/  @!P0 BRA `(.L_x_147) ;  /* 0xfffffffc00f08947 */ /* 0x008fea000383ffff */
[----:B------:R-:W-:Y:S05]  /*88e0*/  BRA `(.L_x_148) ;  /* 0xffffffa0006c7947 */ /* 0x000fea000383ffff */
.L_x_45:
[----:B------:R-:W-:-:S07]  /*88f0*/  MOV R0, UR5 ;  /* 0x0000000500007c02 */ /* 0x000fce0008000f00 */
.L_x_149:
[----:B-1----:R1:W3:Y:S02]  /*8900*/  SYNCS.PHASECHK.TRANS64.TRYWAIT P0, [R0+URZ], R3 ;  /* 0x00000003000075a7 */ /* 0x0022e400080011ff */
[----:B---3--:R-:W-:Y:S05]  /*8910*/  @!P0 NANOSLEEP.SYNCS 0x989680 ;  /* 0x009896800000895d */ /* 0x008fea0003900000 */
[----:B------:R-:W3:Y:S02]  /*8920*/  @!P0 SYNCS.PHASECHK.TRANS64 P0, [R0+URZ], R3 ;  /* 0x00000003000085a7 */ /* 0x000ee400080010ff */
[----:B---3--:R-:W-:Y:S05]  /*8930*/  @!P0 BRA `(.L_x_149) ;  /* 0xfffffffc00f08947 */ /* 0x008fea000383ffff */
[----:B------:R-:W-:Y:S05]  /*8940*/  BRA `(.L_x_150) ;  /* 0xffffffa000787947 */ /* 0x000fea000383ffff */
.L_x_46:
[----:B------:R-:W-:-:S07]  /*8950*/  MOV R0, UR5 ;  /* 0x0000000500007c02 */ /* 0x000fce0008000f00 */
.L_x_151:
[----:B-1----:R1:W3:Y:S02]  /*8960*/  SYNCS.PHASECHK.TRANS64.TRYWAIT P0, [R0+URZ], R3 ;  /* 0x00000003000075a7 */ /* 0x0022e400080011ff */
[----:B---3--:R-:W-:Y:S05]  /*8970*/  @!P0 NANOSLEEP.SYNCS 0x989680 ;  /* 0x009896800000895d */ /* 0x008fea0003900000 */
[----:B------:R-:W3:Y:S02]  /*8980*/  @!P0 SYNCS.PHASECHK.TRANS64 P0, [R0+URZ], R3 ;  /* 0x00000003000085a7 */ /* 0x000ee400080010ff */
[----:B---3--:R-:W-:Y:S05]  /*8990*/  @!P0 BRA `(.L_x_151) ;  /* 0xfffffffc00f08947 */ /* 0x008fea000383ffff */
[----:B------:R-:W-:Y:S05]  /*89a0*/  BRA `(.L_x_152) ;  /* 0xffffffa000847947 */ /* 0x000fea000383ffff */
.L_x_47:
[----:B------:R-:W-:-:S07]  /*89b0*/  MOV R0, UR5 ;  /* 0x0000000500007c02 */ /* 0x000fce0008000f00 */
.L_x_153:
[----:B-1----:R1:W3:Y:S02]  /*89c0*/  SYNCS.PHASECHK.TRANS64.TRYWAIT P0, [R0+URZ], R3 ;  /* 0x00000003000075a7 */ /* 0x0022e400080011ff */
[----:B---3--:R-:W-:Y:S05]  /*89d0*/  @!P0 NANOSLEEP.SYNCS 0x989680 ;  /* 0x009896800000895d */ /* 0x008fea0003900000 */
[----:B------:R-:W3:Y:S02]  /*89e0*/  @!P0 SYNCS.PHASECHK.TRANS64 P0, [R0+URZ], R3 ;  /* 0x00000003000085a7 */ /* 0x000ee400080010ff */
[----:B---3--:R-:W-:Y:S05]  /*89f0*/  @!P0 BRA `(.L_x_153) ;  /* 0xfffffffc00f08947 */ /* 0x008fea000383ffff */
[----:B------:R-:W-:Y:S05]  /*8a00*/  BRA `(.L_x_154) ;  /* 0xffffffa000907947 */ /* 0x000fea000383ffff */
.L_x_48:
[----:B------:R-:W-:-:S07]  /*8a10*/  MOV R0, UR5 ;  /* 0x0000000500007c02 */ /* 0x000fce0008000f00 */
.L_x_155:
[----:B-1----:R1:W3:Y:S02]  /*8a20*/  SYNCS.PHASECHK.TRANS64.TRYWAIT P0, [R0+URZ], R3 ;  /* 0x00000003000075a7 */ /* 0x0022e400080011ff */
[----:B---3--:R-:W-:Y:S05]  /*8a30*/  @!P0 NANOSLEEP.SYNCS 0x989680 ;  /* 0x009896800000895d */ /* 0x008fea0003900000 */
[----:B------:R-:W3:Y:S02]  /*8a40*/  @!P0 SYNCS.PHASECHK.TRANS64 P0, [R0+URZ], R3 ;  /* 0x00000003000085a7 */ /* 0x000ee400080010ff */
[----:B---3--:R-:W-:Y:S05]  /*8a50*/  @!P0 BRA `(.L_x_155) ;  /* 0xfffffffc00f08947 */ /* 0x008fea000383ffff */
[----:B------:R-:W-:Y:S05]  /*8a60*/  BRA `(.L_x_156) ;  /* 0xffffffa0009c7947 */ /* 0x000fea000383ffff */
.L_x_49:
[----:B------:R-:W-:-:S07]  /*8a70*/  MOV R0, UR5 ;  /* 0x0000000500007c02 */ /* 0x000fce0008000f00 */
.L_x_157:
[----:B-1----:R1:W3:Y:S02]  /*8a80*/  SYNCS.PHASECHK.TRANS64.TRYWAIT P0, [R0+URZ], R3 ;  /* 0x00000003000075a7 */ /* 0x0022e400080011ff */
[----:B---3--:R-:W-:Y:S05]  /*8a90*/  @!P0 NANOSLEEP.SYNCS 0x989680 ;  /* 0x009896800000895d */ /* 0x008fea0003900000 */
[----:B------:R-:W3:Y:S02]  /*8aa0*/  @!P0 SYNCS.PHASECHK.TRANS64 P0, [R0+URZ], R3 ;  /* 0x00000003000085a7 */ /* 0x000ee400080010ff */
[----:B---3--:R-:W-:Y:S05]  /*8ab0*/  @!P0 BRA `(.L_x_157) ;  /* 0xfffffffc00f08947 */ /* 0x008fea000383ffff */
[----:B------:R-:W-:Y:S05]  /*8ac0*/  BRA `(.L_x_158) ;  /* 0xffffffa000a87947 */ /* 0x000fea000383ffff */
.L_x_50:
[----:B------:R-:W-:-:S07]  /*8ad0*/  MOV R0, UR5 ;  /* 0x0000000500007c02 */ /* 0x000fce0008000f00 */
.L_x_159:
[----:B-1----:R1:W3:Y:S02]  /*8ae0*/  SYNCS.PHASECHK.TRANS64.TRYWAIT P0, [R0+URZ], R3 ;  /* 0x00000003000075a7 */ /* 0x0022e400080011ff */
[----:B---3--:R-:W-:Y:S05]  /*8af0*/  @!P0 NANOSLEEP.SYNCS 0x989680 ;  /* 0x009896800000895d */ /* 0x008fea0003900000 */
[----:B------:R-:W3:Y:S02]  /*8b00*/  @!P0 SYNCS.PHASECHK.TRANS64 P0, [R0+URZ], R3 ;  /* 0x00000003000085a7 */ /* 0x000ee400080010ff */
[----:B---3--:R-:W-:Y:S05]  /*8b10*/  @!P0 BRA `(.L_x_159) ;  /* 0xfffffffc00f08947 */ /* 0x008fea000383ffff */
[----:B------:R-:W-:Y:S05]  /*8b20*/  BRA `(.L_x_160) ;  /* 0xffffffa000b47947 */ /* 0x000fea000383ffff */
.L_x_53:
[----:B--2---:R2:W3:Y:S02]  /*8b30*/  SYNCS.PHASECHK.TRANS64.TRYWAIT P0, [R2+URZ+0x130], R5 ;  /* 0x00013005020075a7 */ /* 0x0044e400080011ff */
[----:B---3--:R-:W-:Y:S05]  /*8b40*/  @!P0 NANOSLEEP.SYNCS 0x989680 ;  /* 0x009896800000895d */ /* 0x008fea0003900000 */
[----:B------:R-:W3:Y:S02]  /*8b50*/  @!P0 SYNCS.PHASECHK.TRANS64 P0, [R2+URZ+0x130], R5 ;  /* 0x00013005020085a7 */ /* 0x000ee400080010ff */
[----:B---3--:R-:W-:Y:S05]  /*8b60*/  @!P0 BRA `(.L_x_53) ;  /* 0xfffffffc00f08947 */ /* 0x008fea000383ffff */
[----:B------:R-:W-:Y:S05]  /*8b70*/  BRA `(.L_x_161) ;  /* 0xffffffa400187947 */ /* 0x000fea000383ffff */
.L_x_54:
[----:B------:R-:W-:-:S07]  /*8b80*/  MOV R2, UR4 ;  /* 0x0000000400027c02 */ /* 0x000fce0008000f00 */
.L_x_162:
[----:B--2---:R2:W3:Y:S02]  /*8b90*/  SYNCS.PHASECHK.TRANS64.TRYWAIT P0, [R2+URZ+0xe0], R5 ;  /* 0x0000e005020075a7 */ /* 0x0044e400080011ff */
[----:B---3--:R-:W-:Y:S05]  /*8ba0*/  @!P0 NANOSLEEP.SYNCS 0x989680 ;  /* 0x009896800000895d */ /* 0x008fea0003900000 */
[----:B------:R-:W3:Y:S02]  /*8bb0*/  @!P0 SYNCS.PHASECHK.TRANS64 P0, [R2+URZ+0xe0], R5 ;  /* 0x0000e005020085a7 */ /* 0x000ee400080010ff */
[----:B---3--:R-:W-:Y:S05]  /*8bc0*/  @!P0 BRA `(.L_x_162) ;  /* 0xfffffffc00f08947 */ /* 0x008fea000383ffff */
[----:B------:R-:W-:Y:S05]  /*8bd0*/  BRA `(.L_x_163) ;  /* 0xffffffa400287947 */ /* 0x000fea000383ffff */
.L_x_55:
[----:B--2---:R2:W3:Y:S02]  /*8be0*/  SYNCS.PHASECHK.TRANS64.TRYWAIT P1, [R2+URZ+0xd0], R5 ;  /* 0x0000d005020075a7 */ /* 0x0044e400080211ff */
[----:B---3--:R-:W-:Y:S05]  /*8bf0*/  @!P1 NANOSLEEP.SYNCS 0x989680 ;  /* 0x009896800000995d */ /* 0x008fea0003900000 */
[----:B------:R-:W3:Y:S02]  /*8c00*/  @!P1 SYNCS.PHASECHK.TRANS64 P1, [R2+URZ+0xd0], R5 ;  /* 0x0000d005020095a7 */ /* 0x000ee400080210ff */
[----:B---3--:R-:W-:Y:S05]  /*8c10*/  @!P1 BRA `(.L_x_55) ;  /* 0xfffffffc00f09947 */ /* 0x008fea000383ffff */
[----:B------:R-:W-:Y:S05]  /*8c20*/  BRA `(.L_x_164) ;  /* 0xffffffa400587947 */ /* 0x000fea000383ffff */
.L_x_58:
[----:B------:R-:W-:-:S07]  /*8c30*/  MOV R0, UR4 ;  /* 0x0000000400007c02 */ /* 0x000fce0008000f00 */
.L_x_165:
[----:B--2---:R2:W3:Y:S02]  /*8c40*/  SYNCS.PHASECHK.TRANS64.TRYWAIT P0, [R0+URZ+0xe0], R3 ;  /* 0x0000e003000075a7 */ /* 0x0044e400080011ff */
[----:B---3--:R-:W-:Y:S05]  /*8c50*/  @!P0 NANOSLEEP.SYNCS 0x989680 ;  /* 0x009896800000895d */ /* 0x008fea0003900000 */
[----:B------:R-:W3:Y:S02]  /*8c60*/  @!P0 SYNCS.PHASECHK.TRANS64 P0, [R0+URZ+0xe0], R3 ;  /* 0x0000e003000085a7 */ /* 0x000ee400080010ff */
[----:B---3--:R-:W-:Y:S05]  /*8c70*/  @!P0 BRA `(.L_x_165) ;  /* 0xfffffffc00f08947 */ /* 0x008fea000383ffff */
[----:B------:R-:W-:Y:S05]  /*8c80*/  BRA `(.L_x_57) ;  /* 0xffffffa400ac7947 */ /* 0x000fea000383ffff */
.L_x_65:
[----:B-1----:R1:W2:Y:S02]  /*8c90*/  SYNCS.PHASECHK.TRANS64.TRYWAIT P1, [R0+URZ+0xd0], R5 ;  /* 0x0000d005000075a7 */ /* 0x0022a400080211ff */
[----:B--2---:R-:W-:Y:S05]  /*8ca0*/  @!P1 NANOSLEEP.SYNCS 0x989680 ;  /* 0x009896800000995d */ /* 0x004fea0003900000 */
[----:B------:R-:W2:Y:S02]  /*8cb0*/  @!P1 SYNCS.PHASECHK.TRANS64 P1, [R0+URZ+0xd0], R5 ;  /* 0x0000d005000095a7 */ /* 0x000ea400080210ff */
[----:B--2---:R-:W-:Y:S05]  /*8cc0*/  @!P1 BRA `(.L_x_65) ;  /* 0xfffffffc00f09947 */ /* 0x004fea000383ffff */
[----:B------:R-:W-:Y:S05]  /*8cd0*/  BRA `(.L_x_166) ;  /* 0xffffffac00247947 */ /* 0x000fea000383ffff */
.L_x_66:
[----:B------:R-:W-:-:S07]  /*8ce0*/  MOV R3, UR31 ;  /* 0x0000001f00037c02 */ /* 0x000fce0008000f00 */
.L_x_167:
[----:B-1----:R1:W2:Y:S02]  /*8cf0*/  SYNCS.PHASECHK.TRANS64.TRYWAIT P0, [R3+URZ+0x110], R0 ;  /* 0x00011000030075a7 */ /* 0x0022a400080011ff */
[----:B--2---:R-:W-:Y:S05]  /*8d00*/  @!P0 NANOSLEEP.SYNCS 0x989680 ;  /* 0x009896800000895d */ /* 0x004fea0003900000 */
[----:B------:R-:W2:Y:S02]  /*8d10*/  @!P0 SYNCS.PHASECHK.TRANS64 P0, [R3+URZ+0x110], R0 ;  /* 0x00011000030085a7 */ /* 0x000ea400080010ff */
[----:B--2---:R-:W-:Y:S05]  /*8d20*/  @!P0 BRA `(.L_x_167) ;  /* 0xfffffffc00f08947 */ /* 0x004fea000383ffff */
[----:B------:R-:W-:Y:S05]  /*8d30*/  BRA `(.L_x_168) ;  /* 0xffffffac00747947 */ /* 0x000fea000383ffff */
.L_x_69:
[----:B------:R-:W-:Y:S07]  /*8d40*/  MOV R0, UR5 ;  /* 0x0000000500007c02 */ /* 0x000fee0008000f00 */
.L_x_169:
[----:B-1----:R1:W2:Y:S02]  /*8d50*/  SYNCS.PHASECHK.TRANS64.TRYWAIT P0, [R0+URZ], R3 ;  /* 0x00000003000075a7 */ /* 0x0022a400080011ff */
[----:B--2---:R-:W-:Y:S05]  /*8d60*/  @!P0 NANOSLEEP.SYNCS 0x989680 ;  /* 0x009896800000895d */ /* 0x004fea0003900000 */
[----:B------:R-:W2:Y:S02]  /*8d70*/  @!P0 SYNCS.PHASECHK.TRANS64 P0, [R0+URZ], R3 ;  /* 0x00000003000085a7 */ /* 0x000ea400080010ff */
[----:B--2---:R-:W-:Y:S05]  /*8d80*/  @!P0 BRA `(.L_x_169) ;  /* 0xfffffffc00f08947 */ /* 0x004fea000383ffff */
[----:B------:R-:W-:Y:S05]  /*8d90*/  BRA `(.L_x_68) ;  /* 0xffffffac00907947 */ /* 0x000fea000383ffff */
.L_x_72:
[----:B------:R-:W-:-:S07]  /*8da0*/  MOV R0, UR4 ;  /* 0x0000000400007c02 */ /* 0x000fce0008000f00 */
.L_x_170:
[----:B--2---:R2:W4:Y:S02]  /*8db0*/  SYNCS.PHASECHK.TRANS64.TRYWAIT P0, [R0+URZ], R3 ;  /* 0x00000003000075a7 */ /* 0x00452400080011ff */
[----:B----4-:R-:W-:Y:S05]  /*8dc0*/  @!P0 NANOSLEEP.SYNCS 0x989680 ;  /* 0x009896800000895d */ /* 0x010fea0003900000 */
[----:B------:R-:W4:Y:S02]  /*8dd0*/  @!P0 SYNCS.PHASECHK.TRANS64 P0, [R0+URZ], R3 ;  /* 0x00000003000085a7 */ /* 0x000f2400080010ff */
[----:B----4-:R-:W-:Y:S05]  /*8de0*/  @!P0 BRA `(.L_x_170) ;  /* 0xfffffffc00f08947 */ /* 0x010fea000383ffff */
[----:B------:R-:W-:Y:S05]  /*8df0*/  BRA `(.L_x_171) ;  /* 0xffffffb0006c7947 */ /* 0x000fea000383ffff */
.L_x_73:
[----:B------:R-:W-:-:S07]  /*8e00*/  MOV R0, UR5 ;  /* 0x0000000500007c02 */ /* 0x000fce0008000f00 */
.L_x_172:
[----:B-1----:R1:W2:Y:S02]  /*8e10*/  SYNCS.PHASECHK.TRANS64.TRYWAIT P0, [R0+URZ], R3 ;  /* 0x00000003000075a7 */ /* 0x0022a400080011ff */
[----:B--2---:R-:W-:Y:S05]  /*8e20*/  @!P0 NANOSLEEP.SYNCS 0x989680 ;  /* 0x009896800000895d */ /* 0x004fea0003900000 */
[----:B------:R-:W2:Y:S02]  /*8e30*/  @!P0 SYNCS.PHASECHK.TRANS64 P0, [R0+URZ], R3 ;  /* 0x00000003000085a7 */ /* 0x000ea400080010ff */
[----:B--2---:R-:W-:Y:S05]  /*8e40*/  @!P0 BRA `(.L_x_172) ;  /* 0xfffffffc00f08947 */ /* 0x004fea000383ffff */
[----:B------:R-:W-:Y:S05]  /*8e50*/  BRA `(.L_x_173) ;  /* 0xffffffb000787947 */ /* 0x000fea000383ffff */
.L_x_74:
[----:B------:R-:W-:-:S07]  /*8e60*/  MOV R0, UR5 ;  /* 0x0000000500007c02 */ /* 0x000fce0008000f00 */
.L_x_174:
[----:B-1----:R1:W2:Y:S02]  /*8e70*/  SYNCS.PHASECHK.TRANS64.TRYWAIT P0, [R0+URZ], R3 ;  /* 0x00000003000075a7 */ /* 0x0022a400080011ff */
[----:B--2---:R-:W-:Y:S05]  /*8e80*/  @!P0 NANOSLEEP.SYNCS 0x989680 ;  /* 0x009896800000895d */ /* 0x004fea0003900000 */
[----:B------:R-:W2:Y:S02]  /*8e90*/  @!P0 SYNCS.PHASECHK.TRANS64 P0, [R0+URZ], R3 ;  /* 0x00000003000085a7 */ /* 0x000ea400080010ff */
[----:B--2---:R-:W-:Y:S05]  /*8ea0*/  @!P0 BRA `(.L_x_174) ;  /* 0xfffffffc00f08947 */ /* 0x004fea000383ffff */
[----:B------:R-:W-:Y:S05]  /*8eb0*/  BRA `(.L_x_175) ;  /* 0xffffffb000847947 */ /* 0x000fea000383ffff */
.L_x_75:
[----:B------:R-:W-:-:S07]  /*8ec0*/  MOV R0, UR4 ;  /* 0x0000000400007c02 */ /* 0x000fce0008000f00 */
.L_x_176:
[----:B-1----:R1:W2:Y:S02]  /*8ed0*/  SYNCS.PHASECHK.TRANS64.TRYWAIT P0, [R0+URZ], R3 ;  /* 0x00000003000075a7 */ /* 0x0022a400080011ff */
[----:B--2---:R-:W-:Y:S05]  /*8ee0*/  @!P0 NANOSLEEP.SYNCS 0x989680 ;  /* 0x009896800000895d */ /* 0x004fea0003900000 */
[----:B------:R-:W2:Y:S02]  /*8ef0*/  @!P0 SYNCS.PHASECHK.TRANS64 P0, [R0+URZ], R3 ;  /* 0x00000003000085a7 */ /* 0x000ea400080010ff */
[----:B--2---:R-:W-:Y:S05]  /*8f00*/  @!P0 BRA `(.L_x_176) ;  /* 0xfffffffc00f08947 */ /* 0x004fea000383ffff */
[----:B------:R-:W-:Y:S05]  /*8f10*/  BRA `(.L_x_177) ;  /* 0xffffffb000907947 */ /* 0x000fea000383ffff */
.L_x_80:
[----:B--2---:R2:W3:Y:S02]  /*8f20*/  SYNCS.PHASECHK.TRANS64.TRYWAIT P0, [R12+URZ+0xd0], R9 ;  /* 0x0000d0090c0075a7 */ /* 0x0044e400080011ff */
[----:B---3--:R-:W-:Y:S05]  /*8f30*/  @!P0 NANOSLEEP.SYNCS 0x989680 ;  /* 0x009896800000895d */ /* 0x008fea0003900000 */
[----:B------:R-:W3:Y:S02]  /*8f40*/  @!P0 SYNCS.PHASECHK.TRANS64 P0, [R12+URZ+0xd0], R9 ;  /* 0x0000d0090c0085a7 */ /* 0x000ee400080010ff */
[----:B---3--:R-:W-:Y:S05]  /*8f50*/  @!P0 BRA `(.L_x_80) ;  /* 0xfffffffc00f08947 */ /* 0x008fea000383ffff */
[----:B------:R-:W-:Y:S05]  /*8f60*/  BRA `(.L_x_178) ;  /* 0xffffffb400c07947 */ /* 0x000fea000383ffff */
.L_x_83:
[----:B------:R-:W-:Y:S07]  /*8f70*/  MOV R0, UR21 ;  /* 0x0000001500007c02 */ /* 0x000fee0008000f00 */
.L_x_179:
[----:B--2---:R2:W3:Y:S02]  /*8f80*/  SYNCS.PHASECHK.TRANS64.TRYWAIT P2, [R0+URZ+0xc8], R11 ;  /* 0x0000c80b000075a7 */ /* 0x0044e400080411ff */
[----:B---3--:R-:W-:Y:S05]  /*8f90*/  @!P2 NANOSLEEP.SYNCS 0x989680 ;  /* 0x009896800000a95d */ /* 0x008fea0003900000 */
[----:B------:R-:W3:Y:S02]  /*8fa0*/  @!P2 SYNCS.PHASECHK.TRANS64 P2, [R0+URZ+0xc8], R11 ;  /* 0x0000c80b0000a5a7 */ /* 0x000ee400080410ff */
[----:B---3--:R-:W-:Y:S05]  /*8fb0*/  @!P2 BRA `(.L_x_179) ;  /* 0xfffffffc00f0a947 */ /* 0x008fea000383ffff */
[----:B------:R-:W-:Y:S05]  /*8fc0*/  BRA `(.L_x_82) ;  /* 0xffffffbc00287947 */ /* 0x000fea000383ffff */
.L_x_86:
[----:B--2---:R-:W-:Y:S07]  /*8fd0*/  MOV R0, UR21 ;  /* 0x0000001500007c02 */ /* 0x004fee0008000f00 */
.L_x_180:
[----:B--2---:R2:W3:Y:S02]  /*8fe0*/  SYNCS.PHASECHK.TRANS64.TRYWAIT P0, [R0+URZ+0xa0], R9 ;  /* 0x0000a009000075a7 */ /* 0x0044e400080011ff */
[----:B---3--:R-:W-:Y:S05]  /*8ff0*/  @!P0 NANOSLEEP.SYNCS 0x989680 ;  /* 0x009896800000895d */ /* 0x008fea0003900000 */
[----:B------:R-:W3:Y:S02]  /*9000*/  @!P0 SYNCS.PHASECHK.TRANS64 P0, [R0+URZ+0xa0], R9 ;  /* 0x0000a009000085a7 */ /* 0x000ee400080010ff */
[----:B---3--:R-:W-:Y:S05]  /*9010*/  @!P0 BRA `(.L_x_180) ;  /* 0xfffffffc00f08947 */ /* 0x008fea000383ffff */
[----:B------:R-:W-:Y:S05]  /*9020*/  BRA `(.L_x_181) ;  /* 0xffffffbc00847947 */ /* 0x000fea000383ffff */
.L_x_87:
[----:B------:R-:W-:Y:S07]  /*9030*/  MOV R0, UR21 ;  /* 0x0000001500007c02 */ /* 0x000fee0008000f00 */
.L_x_182:
[----:B--2---:R2:W3:Y:S02]  /*9040*/  SYNCS.PHASECHK.TRANS64.TRYWAIT P0, [R0+URZ+0xa8], R9 ;  /* 0x0000a809000075a7 */ /* 0x0044e400080011ff */
[----:B---3--:R-:W-:Y:S05]  /*9050*/  @!P0 NANOSLEEP.SYNCS 0x989680 ;  /* 0x009896800000895d */ /* 0x008fea0003900000 */
[----:B------:R-:W3:Y:S02]  /*9060*/  @!P0 SYNCS.PHASECHK.TRANS64 P0, [R0+URZ+0xa8], R9 ;  /* 0x0000a809000085a7 */ /* 0x000ee400080010ff */
[----:B---3--:R-:W-:Y:S05]  /*9070*/  @!P0 BRA `(.L_x_182) ;  /* 0xfffffffc00f08947 */ /* 0x008fea000383ffff */
[----:B------:R-:W-:Y:S05]  /*9080*/  BRA `(.L_x_183) ;  /* 0xffffffbc00bc7947 */ /* 0x000fea000383ffff */
.L_x_88:
[----:B------:R-:W-:Y:S07]  /*9090*/  MOV R0, UR21 ;  /* 0x0000001500007c02 */ /* 0x000fee0008000f00 */
.L_x_184:
[----:B--2---:R2:W3:Y:S02]  /*90a0*/  SYNCS.PHASECHK.TRANS64.TRYWAIT P0, [R0+URZ+0xb0], R9 ;  /* 0x0000b009000075a7 */ /* 0x0044e400080011ff */
[----:B---3--:R-:W-:Y:S05]  /*90b0*/  @!P0 NANOSLEEP.SYNCS 0x989680 ;  /* 0x009896800000895d */ /* 0x008fea0003900000 */
[----:B------:R-:W3:Y:S02]  /*90c0*/  @!P0 SYNCS.PHASECHK.TRANS64 P0, [R0+URZ+0xb0], R9 ;  /* 0x0000b009000085a7 */ /* 0x000ee400080010ff */
[----:B---3--:R-:W-:Y:S05]  /*90d0*/  @!P0 BRA `(.L_x_184) ;  /* 0xfffffffc00f08947 */ /* 0x008fea000383ffff */
[----:B------:R-:W-:Y:S05]  /*90e0*/  BRA `(.L_x_185) ;  /* 0xffffffc000007947 */ /* 0x000fea000383ffff */
.L_x_89:
[----:B------:R-:W-:Y:S07]  /*90f0*/  MOV R0, UR21 ;  /* 0x0000001500007c02 */ /* 0x000fee0008000f00 */
.L_x_186:
[----:B--2---:R2:W3:Y:S02]  /*9100*/  SYNCS.PHASECHK.TRANS64.TRYWAIT P0, [R0+URZ+0xb8], R9 ;  /* 0x0000b809000075a7 */ /* 0x0044e400080011ff */
[----:B---3--:R-:W-:Y:S05]  /*9110*/  @!P0 NANOSLEEP.SYNCS 0x989680 ;  /* 0x009896800000895d */ /* 0x008fea0003900000 */
[----:B------:R-:W3:Y:S02]  /*9120*/  @!P0 SYNCS.PHASECHK.TRANS64 P0, [R0+URZ+0xb8], R9 ;  /* 0x0000b809000085a7 */ /* 0x000ee400080010ff */
[----:B---3--:R-:W-:Y:S05]  /*9130*/  @!P0 BRA `(.L_x_186) ;  /* 0xfffffffc00f08947 */ /* 0x008fea000383ffff */
[----:B------:R-:W-:Y:S05]  /*9140*/  BRA `(.L_x_187) ;  /* 0xffffffc000407947 */ /* 0x000fea000383ffff */
.L_x_91:
[----:B------:R-:W-:-:S07]  /*9150*/  MOV R0, UR21 ;  /* 0x0000001500007c02 */ /* 0x000fce0008000f00 */
.L_x_188:
[----:B---3--:R3:W4:Y:S02]  /*9160*/  SYNCS.PHASECHK.TRANS64.TRYWAIT P0, [R0+URZ+0xa0], R3 ;  /* 0x0000a003000075a7 */ /* 0x00872400080011ff */
[----:B----4-:R-:W-:Y:S05]  /*9170*/  @!P0 NANOSLEEP.SYNCS 0x989680 ;  /* 0x009896800000895d */ /* 0x010fea0003900000 */
[----:B------:R-:W4:Y:S02]  /*9180*/  @!P0 SYNCS.PHASECHK.TRANS64 P0, [R0+URZ+0xa0], R3 ;  /* 0x0000a003000085a7 */ /* 0x000f2400080010ff */
[----:B----4-:R-:W-:Y:S05]  /*9190*/  @!P0 BRA `(.L_x_188) ;  /* 0xfffffffc00f08947 */ /* 0x010fea000383ffff */
[----:B------:R-:W-:Y:S05]  /*91a0*/  BRA `(.L_x_189) ;  /* 0xffffffc000b87947 */ /* 0x000fea000383ffff */
.L_x_92:
[----:B---3--:R-:W-:-:S07]  /*91b0*/  MOV R0, UR21 ;  /* 0x0000001500007c02 */ /* 0x008fce0008000f00 */
.L_x_190:
[----:B---3--:R3:W4:Y:S02]  /*91c0*/  SYNCS.PHASECHK.TRANS64.TRYWAIT P0, [R0+URZ+0xa8], R3 ;  /* 0x0000a803000075a7 */ /* 0x00872400080011ff */
[----:B----4-:R-:W-:Y:S05]  /*91d0*/  @!P0 NANOSLEEP.SYNCS 0x989680 ;  /* 0x009896800000895d */ /* 0x010fea0003900000 */
[----:B------:R-:W4:Y:S02]  /*91e0*/  @!P0 SYNCS.PHASECHK.TRANS64 P0, [R0+URZ+0xa8], R3 ;  /* 0x0000a803000085a7 */ /* 0x000f2400080010ff */
[----:B----4-:R-:W-:Y:S05]  /*91f0*/  @!P0 BRA `(.L_x_190) ;  /* 0xfffffffc00f08947 */ /* 0x010fea000383ffff */
[----:B------:R-:W-:Y:S05]  /*9200*/  BRA `(.L_x_191) ;  /* 0xffffffc000a87947 */ /* 0x000fea000383ffff */
.L_x_93:
[----:B---3--:R-:W-:-:S07]  /*9210*/  MOV R0, UR21 ;  /* 0x0000001500007c02 */ /* 0x008fce0008000f00 */
.L_x_192:
[----:B---3--:R3:W4:Y:S02]  /*9220*/  SYNCS.PHASECHK.TRANS64.TRYWAIT P0, [R0+URZ+0xb0], R3 ;  /* 0x0000b003000075a7 */ /* 0x00872400080011ff */
[----:B----4-:R-:W-:Y:S05]  /*9230*/  @!P0 NANOSLEEP.SYNCS 0x989680 ;  /* 0x009896800000895d */ /* 0x010fea0003900000 */
[----:B------:R-:W4:Y:S02]  /*9240*/  @!P0 SYNCS.PHASECHK.TRANS64 P0, [R0+URZ+0xb0], R3 ;  /* 0x0000b003000085a7 */ /* 0x000f2400080010ff */
[----:B----4-:R-:W-:Y:S05]  /*9250*/  @!P0 BRA `(.L_x_192) ;  /* 0xfffffffc00f08947 */ /* 0x010fea000383ffff */
[----:B------:R-:W-:Y:S05]  /*9260*/  BRA `(.L_x_193) ;  /* 0xffffffc000987947 */ /* 0x000fea000383ffff */
.L_x_95:
[----:B--2---:R2:W3:Y:S02]  /*9270*/  SYNCS.PHASECHK.TRANS64.TRYWAIT P0, [R3+URZ+0xd0], R0 ;  /* 0x0000d000030075a7 */ /* 0x0044e400080011ff */
[----:B---3--:R-:W-:Y:S05]  /*9280*/  @!P0 NANOSLEEP.SYNCS 0x989680 ;  /* 0x009896800000895d */ /* 0x008fea0003900000 */
[----:B------:R-:W3:Y:S02]  /*9290*/  @!P0 SYNCS.PHASECHK.TRANS64 P0, [R3+URZ+0xd0], R0 ;  /* 0x0000d000030085a7 */ /* 0x000ee400080010ff */
[----:B---3--:R-:W-:Y:S05]  /*92a0*/  @!P0 BRA `(.L_x_95) ;  /* 0xfffffffc00f08947 */ /* 0x008fea000383ffff */
[----:B------:R-:W-:Y:S05]  /*92b0*/  BRA `(.L_x_194) ;  /* 0xffffffc400707947 */ /* 0x000fea000383ffff */
.L_x_106:
[----:B-1----:R-:W-:Y:S04]  /*92c0*/  MOV R0, UR44 ;  /* 0x0000002c00007c02 */ /* 0x002fe80008000f00 */
[----:B------:R1:W2:Y:S03]  /*92d0*/  SYNCS.PHASECHK.TRANS64.TRYWAIT P0, [R0+URZ+0x80], R5 ;  /* 0x00008005000075a7 */ /* 0x0002a600080011ff */
[----:B--2---:R-:W-:Y:S05]  /*92e0*/  @!P0 NANOSLEEP.SYNCS 0x989680 ;  /* 0x009896800000895d */ /* 0x004fea0003900000 */
[----:B------:R-:W2:Y:S02]  /*92f0*/  @!P0 SYNCS.PHASECHK.TRANS64 P0, [R0+URZ+0x80], R5 ;  /* 0x00008005000085a7 */ /* 0x000ea400080010ff */
[----:B--2---:R-:W-:Y:S05]  /*9300*/  @!P0 BRA `(.L_x_106) ;  /* 0xfffffffc00ec8947 */ /* 0x004fea000383ffff */
[----:B------:R-:W-:Y:S05]  /*9310*/  BRA `(.L_x_105) ;  /* 0xffffffd000f47947 */ /* 0x000fea000383ffff */
.L_x_108:
[----:B-1----:R1:W3:Y:S02]  /*9320*/  SYNCS.PHASECHK.TRANS64.TRYWAIT P1, [R86+URZ+0xf0], R3 ;  /* 0x0000f003560075a7 */ /* 0x0022e400080211ff */
[----:B---3--:R-:W-:Y:S05]  /*9330*/  @!P1 NANOSLEEP.SYNCS 0x989680 ;  /* 0x009896800000995d */ /* 0x008fea0003900000 */
[----:B------:R-:W3:Y:S02]  /*9340*/  @!P1 SYNCS.PHASECHK.TRANS64 P1, [R86+URZ+0xf0], R3 ;  /* 0x0000f003560095a7 */ /* 0x000ee400080210ff */
[----:B---3--:R-:W-:Y:S05]  /*9350*/  @!P1 BRA `(.L_x_108) ;  /* 0xfffffffc00f09947 */ /* 0x008fea000383ffff */
[----:B------:R-:W-:Y:S05]  /*9360*/  BRA `(.L_x_107) ;  /* 0xffffffd400207947 */ /* 0x000fea000383ffff */
.L_x_117:
[----:B--2---:R2:W3:Y:S02]  /*9370*/  SYNCS.PHASECHK.TRANS64.TRYWAIT P0, [R3+URZ+0x80], R0 ;  /* 0x00008000030075a7 */ /* 0x0044e400080011ff */
[----:B---3--:R-:W-:Y:S05]  /*9380*/  @!P0 NANOSLEEP.SYNCS 0x989680 ;  /* 0x009896800000895d */ /* 0x008fea0003900000 */
[----:B------:R-:W3:Y:S02]  /*9390*/  @!P0 SYNCS.PHASECHK.TRANS64 P0, [R3+URZ+0x80], R0 ;  /* 0x00008000030085a7 */ /* 0x000ee400080010ff */
[----:B---3--:R-:W-:Y:S05]  /*93a0*/  @!P0 BRA `(.L_x_117) ;  /* 0xfffffffc00f08947 */ /* 0x008fea000383ffff */
[----:B------:R-:W-:Y:S05]  /*93b0*/  BRA `(.L_x_116) ;  /* 0xffffffd800c47947 */ /* 0x000fea000383ffff */
.L_x_125:
[----:B--2---:R2:W3:Y:S02]  /*93c0*/  SYNCS.PHASECHK.TRANS64.TRYWAIT P0, [R21+URZ+0x80], R4 ;  /* 0x00008004150075a7 */ /* 0x0044e400080011ff */
[----:B---3--:R-:W-:Y:S05]  /*93d0*/  @!P0 NANOSLEEP.SYNCS 0x989680 ;  /* 0x009896800000895d */ /* 0x008fea0003900000 */
[----:B------:R-:W3:Y:S02]  /*93e0*/  @!P0 SYNCS.PHASECHK.TRANS64 P0, [R21+URZ+0x80], R4 ;  /* 0x00008004150085a7 */ /* 0x000ee400080010ff */
[----:B---3--:R-:W-:Y:S05]  /*93f0*/  @!P0 BRA `(.L_x_125) ;  /* 0xfffffffc00f08947 */ /* 0x008fea000383ffff */
[----:B------:R-:W-:Y:S05]  /*9400*/  BRA `(.L_x_124) ;  /* 0xffffffe000887947 */ /* 0x000fea000383ffff */
.L_x_133:
[----:B--2---:R2:W3:Y:S02]  /*9410*/  SYNCS.PHASECHK.TRANS64.TRYWAIT P0, [R93+URZ+0x80], R0 ;  /* 0x000080005d0075a7 */ /* 0x0044e400080011ff */
[----:B---3--:R-:W-:Y:S05]  /*9420*/  @!P0 NANOSLEEP.SYNCS 0x989680 ;  /* 0x009896800000895d */ /* 0x008fea0003900000 */
[----:B------:R-:W3:Y:S02]  /*9430*/  @!P0 SYNCS.PHASECHK.TRANS64 P0, [R93+URZ+0x80], R0 ;  /* 0x000080005d0085a7 */ /* 0x000ee400080010ff */
[----:B---3--:R-:W-:Y:S05]  /*9440*/  @!P0 BRA `(.L_x_133) ;  /* 0xfffffffc00f08947 */ /* 0x008fea000383ffff */
[----:B------:R-:W-:Y:S05]  /*9450*/  BRA `(.L_x_132) ;  /* 0xffffffe800487947 */ /* 0x000fea000383ffff */
        .weak           $__internal_0_$__cuda_sm10x_tcgen05_guardrail_trap_col_being_dealloced_not_returned_by_alloc
        .type           $__internal_0_$__cuda_sm10x_tcgen05_guardrail_trap_col_being_dealloced_not_returned_by_alloc,@function
        .size           $__internal_0_$__cuda_sm10x_tcgen05_guardrail_trap_col_being_dealloced_not_returned_by_alloc,($__internal_1_$__cuda_sm10x_tcgen05_guardrail_trap_phase_invalid_during_alloc - $__internal_0_$__cuda_sm10x_tcgen05_guardrail_trap_col_being_dealloced_not_returned_by_alloc)
$__internal_0_$__cuda_sm10x_tcgen05_guardrail_trap_col_being_dealloced_not_returned_by_alloc:
[----:B------:R-:W-:Y:S05]  /*9460*/  BPT.TRAP 0x1 ;  /* 0x000000040000795c */ /* 0x000fea0000300000 */
[----:B------:R-:W-:-:S04]  /*9470*/  HFMA2 R3, -RZ, RZ, 0, 0 ;  /* 0x00000000ff037431 */ /* 0x000fc800000001ff */
[----:B------:R-:W-:Y:S05]  /*9480*/  RET.REL.NODEC R2 `(_ZN7cutlass13device_kernelINS_4gemm6kernel13GemmUniversalIN4cute5tupleIJiiiiEEENS1_10collective13CollectiveMmaINS1_35MainloopSm100TmaUmmaWarpSpecializedILi8ELi2ELi4ENS5_IJNS4_1CILi2EEENSA_ILi4EEENSA_ILi1EEEEEEEENS5_IJNSA_ILi64EEENSA_ILi128EEENSA_ILi32EEEEEEfNS5_IJlSD_lEEEfSK_NS4_8TiledMMAINS4_8MMA_AtomIJNS4_17SM100_MMA_TF32_SSINS_10tfloat32_tESO_fLi64ELi128ELNS4_4UMMA5MajorE0ELSQ_0ELNSP_7ScaleInE0ELSR_0EEEEEENS4_6LayoutINS5_IJSD_SD_SD_EEENS5_IJNSA_ILi0EEESW_SW_EEEEENS5_IJNS4_10UnderscoreESZ_SZ_EEEEENS4_23SM90_TMA_LOAD_MULTICASTENS4_14ComposedLayoutINS4_7SwizzleILi3ELi4ELi3EEENS4_18smem_ptr_flag_bitsILi32EEENSU_INS5_IJNSA_ILi8EEESI_EEENS5_IJSI_SD_EEEEEEEvNS4_8identityES12_S1C_vS1D_EENS_8epilogue10collective18CollectiveEpilogueINS1F_23Sm100TmaWarpSpecializedILi4ELi2ELi16ELb1ELb0EEEJSJ_NS5_IJNSU_ISG_SD_EENSU_ISI_SD_EEEEEfSK_fSK_NS1F_6fusion15FusionCallbacksIS1J_NS1N_17LinearCombinationIffffLNS_15FloatRoundStyleE2EEESJ_S1M_JEEENS4_5SM1004TMEM4LOAD26SM100_TMEM_LOAD_16dp128b8xENS4_13SM90_TMA_LOADES1C_NS4_17SM75_U32x4_LDSM_NENS4_14SM90_TMA_STOREES1C_NS4_17SM90_U32x4_STSM_NENS4_39AutoVectorizingCopyWithAssumedAlignmentILi128EEEEEEvvEEEEvNT_6ParamsE) ;  /* 0xffffff6802dc7950 */ /* 0x000fea0003c3ffff */
        .weak           $__internal_1_$__cuda_sm10x_tcgen05_guardrail_trap_phase_invalid_during_alloc
        .type           $__internal_1_$__cuda_sm10x_tcgen05_guardrail_trap_phase_invalid_during_alloc,@function
        .size           $__internal_1_$__cuda_sm10x_tcgen05_guardrail_trap_phase_invalid_during_alloc,($__internal_2_$__cuda_sm10x_tcgen05_guardrail_trap_unallocated_columns_being_dealloced - $__internal_1_$__cuda_sm10x_tcgen05_guardrail_trap_phase_invalid_during_alloc)
$__internal_1_$__cuda_sm10x_tcgen05_guardrail_trap_phase_invalid_during_alloc:
[----:B------:R-:W-:Y:S05]  /*9490*/  BPT.TRAP 0x1 ;  /* 0x000000040000795c */ /* 0x000fea0000300000 */
[----:B------:R-:W-:-:S04]  /*94a0*/  MOV R5, 0x0 ;  /* 0x0000000000057802 */ /* 0x000fc80000000f00 */
[----:B------:R-:W-:Y:S05]  /*94b0*/  RET.REL.NODEC R4 `(_ZN7cutlass13device_kernelINS_4gemm6kernel13GemmUniversalIN4cute5tupleIJiiiiEEENS1_10collective13CollectiveMmaINS1_35MainloopSm100TmaUmmaWarpSpecializedILi8ELi2ELi4ENS5_IJNS4_1CILi2EEENSA_ILi4EEENSA_ILi1EEEEEEEENS5_IJNSA_ILi64EEENSA_ILi128EEENSA_ILi32EEEEEEfNS5_IJlSD_lEEEfSK_NS4_8TiledMMAINS4_8MMA_AtomIJNS4_17SM100_MMA_TF32_SSINS_10tfloat32_tESO_fLi64ELi128ELNS4_4UMMA5MajorE0ELSQ_0ELNSP_7ScaleInE0ELSR_0EEEEEENS4_6LayoutINS5_IJSD_SD_SD_EEENS5_IJNSA_ILi0EEESW_SW_EEEEENS5_IJNS4_10UnderscoreESZ_SZ_EEEEENS4_23SM90_TMA_LOAD_MULTICASTENS4_14ComposedLayoutINS4_7SwizzleILi3ELi4ELi3EEENS4_18smem_ptr_flag_bitsILi32EEENSU_INS5_IJNSA_ILi8EEESI_EEENS5_IJSI_SD_EEEEEEEvNS4_8identityES12_S1C_vS1D_EENS_8epilogue10collective18CollectiveEpilogueINS1F_23Sm100TmaWarpSpecializedILi4ELi2ELi16ELb1ELb0EEEJSJ_NS5_IJNSU_ISG_SD_EENSU_ISI_SD_EEEEEfSK_fSK_NS1F_6fusion15FusionCallbacksIS1J_NS1N_17LinearCombinationIffffLNS_15FloatRoundStyleE2EEESJ_S1M_JEEENS4_5SM1004TMEM4LOAD26SM100_TMEM_LOAD_16dp128b8xENS4_13SM90_TMA_LOADES1C_NS4_17SM75_U32x4_LDSM_NENS4_14SM90_TMA_STOREES1C_NS4_17SM90_U32x4_STSM_NENS4_39AutoVectorizingCopyWithAssumedAlignmentILi128EEEEEEvvEEEEvNT_6ParamsE) ;  /* 0xffffff6804d07950 */ /* 0x000fea0003c3ffff */
        .weak           $__internal_2_$__cuda_sm10x_tcgen05_guardrail_trap_unallocated_columns_being_dealloced
        .type           $__internal_2_$__cuda_sm10x_tcgen05_guardrail_trap_unallocated_columns_being_dealloced,@function
        .size           $__internal_2_$__cuda_sm10x_tcgen05_guardrail_trap_unallocated_columns_being_dealloced,(.L_x_196 - $__internal_2_$__cuda_sm10x_tcgen05_guardrail_trap_unallocated_columns_being_dealloced)
$__internal_2_$__cuda_sm10x_tcgen05_guardrail_trap_unallocated_columns_being_dealloced:
[----:B------:R-:W-:Y:S05]  /*94c0*/  BPT.TRAP 0x1 ;  /* 0x000000040000795c */ /* 0x000fea0000300000 */
[----:B------:R-:W-:-:S04]  /*94d0*/  HFMA2 R3, -RZ, RZ, 0, 0 ;  /* 0x00000000ff037431 */ /* 0x000fc800000001ff */
[----:B------:R-:W-:Y:S05]  /*94e0*/  RET.REL.NODEC R2 `(_ZN7cutlass13device_kernelINS_4gemm6kernel13GemmUniversalIN4cute5tupleIJiiiiEEENS1_10collective13CollectiveMmaINS1_35MainloopSm100TmaUmmaWarpSpecializedILi8ELi2ELi4ENS5_IJNS4_1CILi2EEENSA_ILi4EEENSA_ILi1EEEEEEEENS5_IJNSA_ILi64EEENSA_ILi128EEENSA_ILi32EEEEEEfNS5_IJlSD_lEEEfSK_NS4_8TiledMMAINS4_8MMA_AtomIJNS4_17SM100_MMA_TF32_SSINS_10tfloat32_tESO_fLi64ELi128ELNS4_4UMMA5MajorE0ELSQ_0ELNSP_7ScaleInE0ELSR_0EEEEEENS4_6LayoutINS5_IJSD_SD_SD_EEENS5_IJNSA_ILi0EEESW_SW_EEEEENS5_IJNS4_10UnderscoreESZ_SZ_EEEEENS4_23SM90_TMA_LOAD_MULTICASTENS4_14ComposedLayoutINS4_7SwizzleILi3ELi4ELi3EEENS4_18smem_ptr_flag_bitsILi32EEENSU_INS5_IJNSA_ILi8EEESI_EEENS5_IJSI_SD_EEEEEEEvNS4_8identityES12_S1C_vS1D_EENS_8epilogue10collective18CollectiveEpilogueINS1F_23Sm100TmaWarpSpecializedILi4ELi2ELi16ELb1ELb0EEEJSJ_NS5_IJNSU_ISG_SD_EENSU_ISI_SD_EEEEEfSK_fSK_NS1F_6fusion15FusionCallbacksIS1J_NS1N_17LinearCombinationIffffLNS_15FloatRoundStyleE2EEESJ_S1M_JEEENS4_5SM1004TMEM4LOAD26SM100_TMEM_LOAD_16dp128b8xENS4_13SM90_TMA_LOADES1C_NS4_17SM75_U32x4_LDSM_NENS4_14SM90_TMA_STOREES1C_NS4_17SM90_U32x4_STSM_NENS4_39AutoVectorizingCopyWithAssumedAlignmentILi128EEEEEEvvEEEEvNT_6ParamsE) ;  /* 0xffffff6802c47950 */ /* 0x000fea0003c3ffff */
.L_x_195:
[----:B------:R-:W-:-:S00]  /*94f0*/  BRA `(.L_x_195) ;  /* 0xfffffffc00fc7947 */ /* 0x000fc0000383ffff */
[----:B------:R-:W-:-:S00]  /*9500*/  NOP ;  /* 0x0000000000007918 */ /* 0x000fc00000000000 */
[----:B------:R-:W-:-:S00]  /*9510*/  NOP ;  /* 0x0000000000007918 */ /* 0x000fc00000000000 */
[----:B------:R-:W-:-:S00]  /*9520*/  NOP ;  /* 0x0000000000007918 */ /* 0x000fc00000000000 */
[----:B------:R-:W-:-:S00]  /*9530*/  NOP ;  /* 0x0000000000007918 */ /* 0x000fc00000000000 */
[----:B------:R-:W-:-:S00]  /*9540*/  NOP ;  /* 0x0000000000007918 */ /* 0x000fc00000000000 */
[----:B------:R-:W-:-:S00]  /*9550*/  NOP ;  /* 0x0000000000007918 */ /* 0x000fc00000000000 */
[----:B------:R-:W-:-:S00]  /*9560*/  NOP ;  /* 0x0000000000007918 */ /* 0x000fc00000000000 */
[----:B------:R-:W-:-:S00]  /*9570*/  NOP ;  /* 0x0000000000007918 */ /* 0x000fc00000000000 */
.L_x_196:


//--------------------- .nv.global.init           --------------------------
	.section	.nv.global.init,"aw",@progbits
.nv.global.init:
	.type		$str$27,@object
	.size		$str$27,($str$28 - $str$27)
$str$27:
        /*0000*/ 	.byte	0x28, 0x61, 0x64, 0x64, 0x72, 0x65, 0x73, 0x73, 0x20, 0x26, 0x20, 0x6d, 0x61, 0x73, 0x6b, 0x29
        /*0010*/ 	.byte	0x20, 0x3d, 0x3d, 0x20, 0x30, 0x00
	.type		$str$28,@object
	.size		$str$28,($str$26 - $str$28)
$str$28:
        /*0016*/ 	.byte	0x2f, 0x74, 0x6d, 0x70, 0x2f, 0x63, 0x75, 0x74, 0x6c, 0x61, 0x73, 0x73, 0x5f, 0x73, 0x77, 0x65
        /*0026*/ 	.byte	0x65, 0x70, 0x5f, 0x73, 0x72, 0x63, 0x2f, 0x69, 0x6e, 0x63, 0x6c, 0x75, 0x64, 0x65, 0x2f, 0x63
        /*0036*/ 	.byte	0x75, 0x74, 0x65, 0x2f, 0x70, 0x6f, 0x69, 0x6e, 0x74, 0x65, 0x72, 0x5f, 0x66, 0x6c, 0x61, 0x67
        /*0046*/ 	.byte	0x67, 0x65, 0x64, 0x2e, 0x68, 0x70, 0x70, 0x00
	.type		$str$26,@object
	.size		$str$26,($str$25 - $str$26)
$str$26:
        /*004e*/ 	.byte	0x2f, 0x74, 0x6d, 0x70, 0x2f, 0x63, 0x75, 0x74, 0x6c, 0x61, 0x73, 0x73, 0x5f, 0x73, 0x77, 0x65
        /*005e*/ 	.byte	0x65, 0x70, 0x5f, 0x73, 0x72, 0x63, 0x2f, 0x69, 0x6e, 0x63, 0x6c, 0x75, 0x64, 0x65, 0x2f, 0x63
        /*006e*/ 	.byte	0x75, 0x74, 0x65, 0x2f, 0x61, 0x74, 0x6f, 0x6d, 0x2f, 0x63, 0x6f, 0x70, 0x79, 0x5f, 0x74, 0x72
        /*007e*/ 	.byte	0x61, 0x69, 0x74, 0x73, 0x5f, 0x73, 0x6d, 0x31, 0x30, 0x30, 0x2e, 0x68, 0x70, 0x70, 0x00
	.type		$str$25,@object
	.size		$str$25,(__unnamed_1 - $str$25)
$str$25:
        /*008d*/ 	.byte	0x28, 0x28, 0x75, 0x69, 0x6e, 0x74, 0x33, 0x32, 0x5f, 0x74, 0x28, 0x74, 0x68, 0x72, 0x65, 0x61
        /*009d*/ 	.byte	0x64, 0x49, 0x64, 0x78, 0x2e, 0x78, 0x29, 0x20, 0x2f, 0x20, 0x33, 0x32, 0x29, 0x20, 0x25, 0x20
        /*00ad*/ 	.byte	0x34, 0x29, 0x20, 0x3d, 0x3d, 0x20, 0x28, 0x28, 0x28, 0x74, 0x6d, 0x65, 0x6d, 0x5f, 0x61, 0x64
        /*00bd*/ 	.byte	0x64, 0x72, 0x20, 0x3e, 0x3e, 0x20, 0x31, 0x36, 0x29, 0x20, 0x2f, 0x20, 0x33, 0x32, 0x29, 0x20
        /*00cd*/ 	.byte	0x25, 0x20, 0x34, 0x29, 0x00
	.type		__unnamed_1,@object
	.size		__unnamed_1,(__unnamed_2 - __unnamed_1)
__unnamed_1:
        /*00d2*/ 	.byte	0x61, 0x75, 0x74, 0x6f, 0x20, 0x63, 0x75, 0x74, 0x65, 0x3a, 0x3a, 0x61, 0x73, 0x5f, 0x70, 0x6f
        /* <DEDUP_REMOVED lines=23> */
        /*0252*/ 	.byte	0x3c, 0x32, 0x30, 0x34, 0x38, 0x3e, 0x3e, 0x3e, 0x3e, 0x5d, 0x00
	.type		__unnamed_2,@object
	.size		__unnamed_2,(.L_2 - __unnamed_2)
__unnamed_2:
        /* <DEDUP_REMOVED lines=45> */
        /*052d*/ 	.byte	0x3e, 0x3e, 0x3e, 0x5d, 0x00
.L_2:


//--------------------- .nv.shared._ZN7cutlass13device_kernelINS_4gemm6kernel13GemmUniversalIN4cute5tupleIJiiiiEEENS1_10collective13CollectiveMmaINS1_35MainloopSm100TmaUmmaWarpSpecializedILi8ELi2ELi4ENS5_IJNS4_1CILi2EEENSA_ILi4EEENSA_ILi1EEEEEEEENS5_IJNSA_ILi64EEENSA_ILi128EEENSA_ILi32EEEEEEfNS5_IJlSD_lEEEfSK_NS4_8TiledMMAINS4_8MMA_AtomIJNS4_17SM100_MMA_TF32_SSINS_10tfloat32_tESO_fLi64ELi128ELNS4_4UMMA5MajorE0ELSQ_0ELNSP_7ScaleInE0ELSR_0EEEEEENS4_6LayoutINS5_IJSD_SD_SD_EEENS5_IJNSA_ILi0EEESW_SW_EEEEENS5_IJNS4_10UnderscoreESZ_SZ_EEEEENS4_23SM90_TMA_LOAD_MULTICASTENS4_14ComposedLayoutINS4_7SwizzleILi3ELi4ELi3EEENS4_18smem_ptr_flag_bitsILi32EEENSU_INS5_IJNSA_ILi8EEESI_EEENS5_IJSI_SD_EEEEEEEvNS4_8identityES12_S1C_vS1D_EENS_8epilogue10collective18CollectiveEpilogueINS1F_23Sm100TmaWarpSpecializedILi4ELi2ELi16ELb1ELb0EEEJSJ_NS5_IJNSU_ISG_SD_EENSU_ISI_SD_EEEEEfSK_fSK_NS1F_6fusion15FusionCallbacksIS1J_NS1N_17LinearCombinationIffffLNS_15FloatRoundStyleE2EEESJ_S1M_JEEENS4_5SM1004TMEM4LOAD26SM100_TMEM_LOAD_16dp128b8xENS4_13SM90_TMA_LOADES1C_NS4_17SM75_U32x4_LDSM_NENS4_14SM90_TMA_STOREES1C_NS4_17SM90_U32x4_STSM_NENS4_39AutoVectorizingCopyWithAssumedAlignmentILi128EEEEEEvvEEEEvNT_6ParamsE --------------------------
	.section	.nv.shared._ZN7cutlass13device_kernelINS_4gemm6kernel13GemmUniversalIN4cute5tupleIJiiiiEEENS1_10collective13CollectiveMmaINS1_35MainloopSm100TmaUmmaWarpSpecializedILi8ELi2ELi4ENS5_IJNS4_1CILi2EEENSA_ILi4EEENSA_ILi1EEEEEEEENS5_IJNSA_ILi64EEENSA_ILi128EEENSA_ILi32EEEEEEfNS5_IJlSD_lEEEfSK_NS4_8TiledMMAINS4_8MMA_AtomIJNS4_17SM100_MMA_TF32_SSINS_10tfloat32_tESO_fLi64ELi128ELNS4_4UMMA5MajorE0ELSQ_0ELNSP_7ScaleInE0ELSR_0EEEEEENS4_6LayoutINS5_IJSD_SD_SD_EEENS5_IJNSA_ILi0EEESW_SW_EEEEENS5_IJNS4_10UnderscoreESZ_SZ_EEEEENS4_23SM90_TMA_LOAD_MULTICASTENS4_14ComposedLayoutINS4_7SwizzleILi3ELi4ELi3EEENS4_18smem_ptr_flag_bitsILi32EEENSU_INS5_IJNSA_ILi8EEESI_EEENS5_IJSI_SD_EEEEEEEvNS4_8identityES12_S1C_vS1D_EENS_8epilogue10collective18CollectiveEpilogueINS1F_23Sm100TmaWarpSpecializedILi4ELi2ELi16ELb1ELb0EEEJSJ_NS5_IJNSU_ISG_SD_EENSU_ISI_SD_EEEEEfSK_fSK_NS1F_6fusion15FusionCallbacksIS1J_NS1N_17LinearCombinationIffffLNS_15FloatRoundStyleE2EEESJ_S1M_JEEENS4_5SM1004TMEM4LOAD26SM100_TMEM_LOAD_16dp128b8xENS4_13SM90_TMA_LOADES1C_NS4_17SM75_U32x4_LDSM_NENS4_14SM90_TMA_STOREES1C_NS4_17SM90_U32x4_STSM_NENS4_39AutoVectorizingCopyWithAssumedAlignmentILi128EEEEEEvvEEEEvNT_6ParamsE,"aw",@nobits
	.sectionflags	@""
	.align	16
	.zero		1024


//--------------------- .nv.shared.reserved.0     --------------------------
	.section	.nv.shared.reserved.0,"aw",@nobits
	.weak		__nv_reservedSMEM_offset_0_alias
	.size		__nv_reservedSMEM_offset_0_alias, 0, 64
	.other		__nv_reservedSMEM_offset_0_alias,@"STO_CUDA_RESERVED_SHARED STV_DEFAULT"
__nv_reservedSMEM_offset_0_alias:
	.zero		0
.nv.shared.reserved.0:
	.zero		64
	.weak		__nv_reservedSMEM_tcgen05_partition
	.type		__nv_reservedSMEM_tcgen05_partition,@object
	.size		__nv_reservedSMEM_tcgen05_partition,(.L_0 - __nv_reservedSMEM_tcgen05_partition)
__nv_reservedSMEM_tcgen05_partition:
	.zero		32
.L_0:


//--------------------- .nv.global                --------------------------
	.section	.nv.global,"aw",@nobits
.nv.global:
	.type		_ZN40_INTERNAL_6fdbb6a0_4_k_cu_3132a366_296784cute1_E,@object
	.size		_ZN40_INTERNAL_6fdbb6a0_4_k_cu_3132a366_296784cute1_E,(_ZN40_INTERNAL_6fdbb6a0_4_k_cu_3132a366_296784cuda3std3__45__cpo6cbeginE - _ZN40_INTERNAL_6fdbb6a0_4_k_cu_3132a366_296784cute1_E)
_ZN40_INTERNAL_6fdbb6a0_4_k_cu_3132a366_296784cute1_E:
	.zero		1
	.type		_ZN40_INTERNAL_6fdbb6a0_4_k_cu_3132a366_296784cuda3std3__45__cpo6cbeginE,@object
	.size		_ZN40_INTERNAL_6fdbb6a0_4_k_cu_3132a366_296784cuda3std3__45__cpo6cbeginE,(_ZN40_INTERNAL_6fdbb6a0_4_k_cu_3132a366_296784cuda3std3__48in_placeE - _ZN40_INTERNAL_6fdbb6a0_4_k_cu_3132a366_296784cuda3std3__45__cpo6cbeginE)
_ZN40_INTERNAL_6fdbb6a0_4_k_cu_3132a366_296784cuda3std3__45__cpo6cbeginE:
	.zero		1
	.type		_ZN40_INTERNAL_6fdbb6a0_4_k_cu_3132a366_296784cuda3std3__48in_placeE,@object
	.size		_ZN40_INTERNAL_6fdbb6a0_4_k_cu_3132a366_296784cuda3std3__48in_placeE,(_ZN40_INTERNAL_6fdbb6a0_4_k_cu_3132a366_296784cuda3std6ranges3__45__cpo9iter_moveE - _ZN40_INTERNAL_6fdbb6a0_4_k_cu_3132a366_296784cuda3std3__48in_placeE)
_ZN40_INTERNAL_6fdbb6a0_4_k_cu_3132a366_296784cuda3std3__48in_placeE:
	.zero		1
	.type		_ZN40_INTERNAL_6fdbb6a0_4_k_cu_3132a366_296784cuda3std6ranges3__45__cpo9iter_moveE,@object
	.size		_ZN40_INTERNAL_6fdbb6a0_4_k_cu_3132a366_296784cuda3std6ranges3__45__cpo9iter_moveE,(_ZN40_INTERNAL_6fdbb6a0_4_k_cu_3132a366_296784cuda3std3__45__cpo5beginE - _ZN40_INTERNAL_6fdbb6a0_4_k_cu_3132a366_296784cuda3std6ranges3__45__cpo9iter_moveE)
_ZN40_INTERNAL_6fdbb6a0_4_k_cu_3132a366_296784cuda3std6ranges3__45__cpo9iter_moveE:
	.zero		1
	.type		_ZN40_INTERNAL_6fdbb6a0_4_k_cu_3132a366_296784cuda3std3__45__cpo5beginE,@object
	.size		_ZN40_INTERNAL_6fdbb6a0_4_k_cu_3132a366_296784cuda3std3__45__cpo5beginE,(_ZN40_INTERNAL_6fdbb6a0_4_k_cu_3132a366_296784cuda3std3__442_GLOBAL__N__6fdbb6a0_4_k_cu_3132a366_296786ignoreE - _ZN40_INTERNAL_6fdbb6a0_4_k_cu_3132a366_296784cuda3std3__45__cpo5beginE)
_ZN40_INTERNAL_6fdbb6a0_4_k_cu_3132a366_296784cuda3std3__45__cpo5beginE:
	.zero		1
	.type		_ZN40_INTERNAL_6fdbb6a0_4_k_cu_3132a366_296784cuda3std3__442_GLOBAL__N__6fdbb6a0_4_k_cu_3132a366_296786ignoreE,@object
	.size		_ZN40_INTERNAL_6fdbb6a0_4_k_cu_3132a366_296784cuda3std3__442_GLOBAL__N__6fdbb6a0_4_k_cu_3132a366_296786ignoreE,(_ZN40_INTERNAL_6fdbb6a0_4_k_cu_3132a366_296784cute7productE - _ZN40_INTERNAL_6fdbb6a0_4_k_cu_3132a366_296784cuda3std3__442_GLOBAL__N__6fdbb6a0_4_k_cu_3132a366_296786ignoreE)
_ZN40_INTERNAL_6fdbb6a0_4_k_cu_3132a366_296784cuda3std3__442_GLOBAL__N__6fdbb6a0_4_k_cu_3132a366_296786ignoreE:
	.zero		1
	.type		_ZN40_INTERNAL_6fdbb6a0_4_k_cu_3132a366_296784cute7productE,@object
	.size		_ZN40_INTERNAL_6fdbb6a0_4_k_cu_3132a366_296784cute7productE,(_ZN40_INTERNAL_6fdbb6a0_4_k_cu_3132a366_296784cuda3std3__45__cpo3endE - _ZN40_INTERNAL_6fdbb6a0_4_k_cu_3132a366_296784cute7productE)
_ZN40_INTERNAL_6fdbb6a0_4_k_cu_3132a366_296784cute7productE:
	.zero		1
	.type		_ZN40_INTERNAL_6fdbb6a0_4_k_cu_3132a366_296784cuda3std3__45__cpo3endE,@object
	.size		_ZN40_INTERNAL_6fdbb6a0_4_k_cu_3132a366_296784cuda3std3__45__cpo3endE,(_ZN40_INTERNAL_6fdbb6a0_4_k_cu_3132a366_296784cuda3std3__419piecewise_constructE - _ZN40_INTERNAL_6fdbb6a0_4_k_cu_3132a366_296784cuda3std3__45__cpo3endE)
_ZN40_INTERNAL_6fdbb6a0_4_k_cu_3132a366_296784cuda3std3__45__cpo3endE:
	.zero		1
	.type		_ZN40_INTERNAL_6fdbb6a0_4_k_cu_3132a366_296784cuda3std3__419piecewise_constructE,@object
	.size		_ZN40_INTERNAL_6fdbb6a0_4_k_cu_3132a366_296784cuda3std3__419piecewise_constructE,(_ZN40_INTERNAL_6fdbb6a0_4_k_cu_3132a366_296784cuda3std3__45__cpo4cendE - _ZN40_INTERNAL_6fdbb6a0_4_k_cu_3132a366_296784cuda3std3__419piecewise_constructE)
_ZN40_INTERNAL_6fdbb6a0_4_k_cu_3132a366_296784cuda3std3__419piecewise_constructE:
	.zero		1
	.type		_ZN40_INTERNAL_6fdbb6a0_4_k_cu_3132a366_296784cuda3std3__45__cpo4cendE,@object
	.size		_ZN40_INTERNAL_6fdbb6a0_4_k_cu_3132a366_296784cuda3std3__45__cpo4cendE,(_ZN40_INTERNAL_6fdbb6a0_4_k_cu_3132a366_296784cuda3std6ranges3__45__cpo4swapE - _ZN40_INTERNAL_6fdbb6a0_4_k_cu_3132a366_296784cuda3std3__45__cpo4cendE)
_ZN40_INTERNAL_6fdbb6a0_4_k_cu_3132a366_296784cuda3std3__45__cpo4cendE:
	.zero		1
	.type		_ZN40_INTERNAL_6fdbb6a0_4_k_cu_3132a366_296784cuda3std6ranges3__45__cpo4swapE,@object
	.size		_ZN40_INTERNAL_6fdbb6a0_4_k_cu_3132a366_296784cuda3std6ranges3__45__cpo4swapE,(.L_10 - _ZN40_INTERNAL_6fdbb6a0_4_k_cu_3132a366_296784cuda3std6ranges3__45__cpo4swapE)
_ZN40_INTERNAL_6fdbb6a0_4_k_cu_3132a366_296784cuda3std6ranges3__45__cpo4swapE:
	.zero		1
.L_10:


//--------------------- .nv.constant0._ZN7cutlass13device_kernelINS_4gemm6kernel13GemmUniversalIN4cute5tupleIJiiiiEEENS1_10collective13CollectiveMmaINS1_35MainloopSm100TmaUmmaWarpSpecializedILi8ELi2ELi4ENS5_IJNS4_1CILi2EEENSA_ILi4EEENSA_ILi1EEEEEEEENS5_IJNSA_ILi64EEENSA_ILi128EEENSA_ILi32EEEEEEfNS5_IJlSD_lEEEfSK_NS4_8TiledMMAINS4_8MMA_AtomIJNS4_17SM100_MMA_TF32_SSINS_10tfloat32_tESO_fLi64ELi128ELNS4_4UMMA5MajorE0ELSQ_0ELNSP_7ScaleInE0ELSR_0EEEEEENS4_6LayoutINS5_IJSD_SD_SD_EEENS5_IJNSA_ILi0EEESW_SW_EEEEENS5_IJNS4_10UnderscoreESZ_SZ_EEEEENS4_23SM90_TMA_LOAD_MULTICASTENS4_14ComposedLayoutINS4_7SwizzleILi3ELi4ELi3EEENS4_18smem_ptr_flag_bitsILi32EEENSU_INS5_IJNSA_ILi8EEESI_EEENS5_IJSI_SD_EEEEEEEvNS4_8identityES12_S1C_vS1D_EENS_8epilogue10collective18CollectiveEpilogueINS1F_23Sm100TmaWarpSpecializedILi4ELi2ELi16ELb1ELb0EEEJSJ_NS5_IJNSU_ISG_SD_EENSU_ISI_SD_EEEEEfSK_fSK_NS1F_6fusion15FusionCallbacksIS1J_NS1N_17LinearCombinationIffffLNS_15FloatRoundStyleE2EEESJ_S1M_JEEENS4_5SM1004TMEM4LOAD26SM100_TMEM_LOAD_16dp128b8xENS4_13SM90_TMA_LOADES1C_NS4_17SM75_U32x4_LDSM_NENS4_14SM90_TMA_STOREES1C_NS4_17SM90_U32x4_STSM_NENS4_39AutoVectorizingCopyWithAssumedAlignmentILi128EEEEEEvvEEEEvNT_6ParamsE --------------------------
	.section	.nv.constant0._ZN7cutlass13device_kernelINS_4gemm6kernel13GemmUniversalIN4cute5tupleIJiiiiEEENS1_10collective13CollectiveMmaINS1_35MainloopSm100TmaUmmaWarpSpecializedILi8ELi2ELi4ENS5_IJNS4_1CILi2EEENSA_ILi4EEENSA_ILi1EEEEEEEENS5_IJNSA_ILi64EEENSA_ILi128EEENSA_ILi32EEEEEEfNS5_IJlSD_lEEEfSK_NS4_8TiledMMAINS4_8MMA_AtomIJNS4_17SM100_MMA_TF32_SSINS_10tfloat32_tESO_fLi64ELi128ELNS4_4UMMA5MajorE0ELSQ_0ELNSP_7ScaleInE0ELSR_0EEEEEENS4_6LayoutINS5_IJSD_SD_SD_EEENS5_IJNSA_ILi0EEESW_SW_EEEEENS5_IJNS4_10UnderscoreESZ_SZ_EEEEENS4_23SM90_TMA_LOAD_MULTICASTENS4_14ComposedLayoutINS4_7SwizzleILi3ELi4ELi3EEENS4_18smem_ptr_flag_bitsILi32EEENSU_INS5_IJNSA_ILi8EEESI_EEENS5_IJSI_SD_EEEEEEEvNS4_8identityES12_S1C_vS1D_EENS_8epilogue10collective18CollectiveEpilogueINS1F_23Sm100TmaWarpSpecializedILi4ELi2ELi16ELb1ELb0EEEJSJ_NS5_IJNSU_ISG_SD_EENSU_ISI_SD_EEEEEfSK_fSK_NS1F_6fusion15FusionCallbacksIS1J_NS1N_17LinearCombinationIffffLNS_15FloatRoundStyleE2EEESJ_S1M_JEEENS4_5SM1004TMEM4LOAD26SM100_TMEM_LOAD_16dp128b8xENS4_13SM90_TMA_LOADES1C_NS4_17SM75_U32x4_LDSM_NENS4_14SM90_TMA_STOREES1C_NS4_17SM90_U32x4_STSM_NENS4_39AutoVectorizingCopyWithAssumedAlignmentILi128EEEEEEvvEEEEvNT_6ParamsE,"a",@progbits
	.sectionflags	@""
	.align	4
.nv.constant0._ZN7cutlass13device_kernelINS_4gemm6kernel13GemmUniversalIN4cute5tupleIJiiiiEEENS1_10collective13CollectiveMmaINS1_35MainloopSm100TmaUmmaWarpSpecializedILi8ELi2ELi4ENS5_IJNS4_1CILi2EEENSA_ILi4EEENSA_ILi1EEEEEEEENS5_IJNSA_ILi64EEENSA_ILi128EEENSA_ILi32EEEEEEfNS5_IJlSD_lEEEfSK_NS4_8TiledMMAINS4_8MMA_AtomIJNS4_17SM100_MMA_TF32_SSINS_10tfloat32_tESO_fLi64ELi128ELNS4_4UMMA5MajorE0ELSQ_0ELNSP_7ScaleInE0ELSR_0EEEEEENS4_6LayoutINS5_IJSD_SD_SD_EEENS5_IJNSA_ILi0EEESW_SW_EEEEENS5_IJNS4_10UnderscoreESZ_SZ_EEEEENS4_23SM90_TMA_LOAD_MULTICASTENS4_14ComposedLayoutINS4_7SwizzleILi3ELi4ELi3EEENS4_18smem_ptr_flag_bitsILi32EEENSU_INS5_IJNSA_ILi8EEESI_EEENS5_IJSI_SD_EEEEEEEvNS4_8identityES12_S1C_vS1D_EENS_8epilogue10collective18CollectiveEpilogueINS1F_23Sm100TmaWarpSpecializedILi4ELi2ELi16ELb1ELb0EEEJSJ_NS5_IJNSU_ISG_SD_EENSU_ISI_SD_EEEEEfSK_fSK_NS1F_6fusion15FusionCallbacksIS1J_NS1N_17LinearCombinationIffffLNS_15FloatRoundStyleE2EEESJ_S1M_JEEENS4_5SM1004TMEM4LOAD26SM100_TMEM_LOAD_16dp128b8xENS4_13SM90_TMA_LOADES1C_NS4_17SM75_U32x4_LDSM_NENS4_14SM90_TMA_STOREES1C_NS4_17SM90_U32x4_STSM_NENS4_39AutoVectorizingCopyWithAssumedAlignmentILi128EEEEEEvvEEEEvNT_6ParamsE:
	.zero		2944


//--------------------- SYMBOLS --------------------------

	.type		.nv.reservedSmem.offset0,@object
	.size		.nv.reservedSmem.offset0,0x4
	.type		.nv.reservedSmem.cap,@object
	.size		.nv.reservedSmem.cap,0x4
	.type		__assertfail,@function
